//
// Generated by NVIDIA NVVM Compiler
//
// Compiler Build ID: CL-36424714
// Cuda compilation tools, release 13.0, V13.0.88
// Based on NVVM 20.0.0
//

.version 9.0
.target sm_100
.address_size 64

	// .globl	_Z15laplacianKernelPfS_ii
// _ZZ15laplacianKernelPfS_iiE8u_shared has been demoted

.visible .entry _Z15laplacianKernelPfS_ii(
	.param .u64 .ptr .align 1 _Z15laplacianKernelPfS_ii_param_0,
	.param .u64 .ptr .align 1 _Z15laplacianKernelPfS_ii_param_1,
	.param .u32 _Z15laplacianKernelPfS_ii_param_2,
	.param .u32 _Z15laplacianKernelPfS_ii_param_3
)
{
	.reg .pred 	%p<79>;
	.reg .b32 	%r<51>;
	.reg .b32 	%f<71>;
	.reg .b64 	%rd<28>;
	// demoted variable
	.shared .align 4 .b8 _ZZ15laplacianKernelPfS_iiE8u_shared[1360];
	ld.param.u64 	%rd5, [_Z15laplacianKernelPfS_ii_param_0];
	ld.param.u64 	%rd4, [_Z15laplacianKernelPfS_ii_param_1];
	ld.param.u32 	%r15, [_Z15laplacianKernelPfS_ii_param_2];
	ld.param.u32 	%r17, [_Z15laplacianKernelPfS_ii_param_3];
	cvta.to.global.u64 	%rd1, %rd5;
	mov.u32 	%r18, %ctaid.x;
	mov.u32 	%r1, %ntid.x;
	mov.u32 	%r2, %tid.x;
	mad.lo.s32 	%r3, %r18, %r1, %r2;
	mov.u32 	%r19, %ctaid.y;
	mov.u32 	%r4, %ntid.y;
	mov.u32 	%r5, %tid.y;
	mad.lo.s32 	%r20, %r19, %r4, %r5;
	mul.lo.s32 	%r7, %r15, %r20;
	add.s32 	%r8, %r7, %r3;
	setp.lt.s32 	%p2, %r3, %r15;
	setp.lt.s32 	%p3, %r20, %r17;
	and.pred  	%p1, %p2, %p3;
	mov.u32 	%r21, _ZZ15laplacianKernelPfS_iiE8u_shared;
	mad.lo.s32 	%r22, %r5, 136, %r21;
	add.s32 	%r9, %r22, 136;
	shl.b32 	%r23, %r2, 2;
	add.s32 	%r10, %r9, %r23;
	not.pred 	%p4, %p1;
	@%p4 bra 	$L__BB0_2;
	mul.wide.s32 	%rd6, %r8, 4;
	add.s64 	%rd7, %rd1, %rd6;
	ld.global.f32 	%f11, [%rd7];
	st.shared.f32 	[%r10+4], %f11;
$L__BB0_2:
	setp.ge.s32 	%p5, %r20, %r17;
	setp.ne.s32 	%p6, %r2, 0;
	setp.lt.s32 	%p7, %r3, 1;
	or.pred  	%p8, %p6, %p7;
	cvt.s64.s32 	%rd2, %r7;
	cvt.s64.s32 	%rd8, %r3;
	add.s64 	%rd9, %rd8, %rd2;
	shl.b64 	%rd10, %rd9, 2;
	add.s64 	%rd3, %rd1, %rd10;
	or.pred  	%p9, %p8, %p5;
	@%p9 bra 	$L__BB0_4;
	ld.global.f32 	%f13, [%rd3+-4];
	st.shared.f32 	[%r9], %f13;
	bra.uni 	$L__BB0_6;
$L__BB0_4:
	setp.ge.s32 	%p10, %r20, %r17;
	or.b32  	%r24, %r3, %r2;
	setp.ne.s32 	%p11, %r24, 0;
	or.pred  	%p12, %p11, %p10;
	@%p12 bra 	$L__BB0_6;
	shl.b64 	%rd11, %rd2, 2;
	add.s64 	%rd12, %rd1, %rd11;
	ld.global.f32 	%f12, [%rd12+4];
	st.shared.f32 	[%r9], %f12;
$L__BB0_6:
	setp.ge.s32 	%p13, %r20, %r17;
	add.s32 	%r11, %r1, -1;
	setp.ne.s32 	%p14, %r2, %r11;
	add.s32 	%r12, %r15, -1;
	setp.ge.s32 	%p15, %r3, %r12;
	or.pred  	%p16, %p15, %p13;
	or.pred  	%p17, %p16, %p14;
	@%p17 bra 	$L__BB0_8;
	ld.global.f32 	%f15, [%rd3+4];
	shl.b32 	%r27, %r1, 2;
	add.s32 	%r28, %r9, %r27;
	st.shared.f32 	[%r28+4], %f15;
	bra.uni 	$L__BB0_10;
$L__BB0_8:
	setp.ne.s32 	%p18, %r2, %r11;
	setp.ge.s32 	%p19, %r20, %r17;
	setp.ne.s32 	%p20, %r3, %r12;
	or.pred  	%p21, %p18, %p20;
	or.pred  	%p22, %p19, %p21;
	@%p22 bra 	$L__BB0_10;
	cvt.s64.s32 	%rd13, %r15;
	add.s64 	%rd14, %rd13, %rd2;
	shl.b64 	%rd15, %rd14, 2;
	add.s64 	%rd16, %rd1, %rd15;
	ld.global.f32 	%f14, [%rd16+-8];
	shl.b32 	%r25, %r1, 2;
	add.s32 	%r26, %r9, %r25;
	st.shared.f32 	[%r26+4], %f14;
$L__BB0_10:
	setp.ge.s32 	%p23, %r3, %r15;
	setp.ne.s32 	%p24, %r5, 0;
	setp.eq.s32 	%p25, %r20, 0;
	or.pred  	%p26, %p24, %p25;
	or.pred  	%p27, %p26, %p23;
	@%p27 bra 	$L__BB0_12;
	sub.s32 	%r34, %r7, %r15;
	add.s32 	%r35, %r34, %r3;
	mul.wide.s32 	%rd19, %r35, 4;
	add.s64 	%rd20, %rd1, %rd19;
	ld.global.f32 	%f17, [%rd20];
	add.s32 	%r38, %r21, %r23;
	st.shared.f32 	[%r38+4], %f17;
	bra.uni 	$L__BB0_14;
$L__BB0_12:
	or.b32  	%r29, %r5, %r20;
	setp.ge.s32 	%p28, %r3, %r15;
	setp.ne.s32 	%p29, %r29, 0;
	or.pred  	%p30, %p29, %p28;
	@%p30 bra 	$L__BB0_14;
	add.s32 	%r30, %r15, %r3;
	mul.wide.s32 	%rd17, %r30, 4;
	add.s64 	%rd18, %rd1, %rd17;
	ld.global.f32 	%f16, [%rd18];
	add.s32 	%r33, %r21, %r23;
	st.shared.f32 	[%r33+4], %f16;
$L__BB0_14:
	setp.ge.s32 	%p31, %r3, %r15;
	add.s32 	%r13, %r4, -1;
	setp.ne.s32 	%p32, %r5, %r13;
	add.s32 	%r14, %r17, -1;
	setp.ge.s32 	%p33, %r20, %r14;
	or.pred  	%p34, %p33, %p31;
	or.pred  	%p35, %p34, %p32;
	@%p35 bra 	$L__BB0_16;
	add.s32 	%r45, %r8, %r15;
	mul.wide.s32 	%rd23, %r45, 4;
	add.s64 	%rd24, %rd1, %rd23;
	ld.global.f32 	%f19, [%rd24];
	mad.lo.s32 	%r47, %r4, 136, %r21;
	add.s32 	%r49, %r47, %r23;
	st.shared.f32 	[%r49+140], %f19;
	bra.uni 	$L__BB0_18;
$L__BB0_16:
	setp.ne.s32 	%p36, %r5, %r13;
	setp.ge.s32 	%p37, %r3, %r15;
	setp.ne.s32 	%p38, %r20, %r14;
	or.pred  	%p39, %p36, %p38;
	or.pred  	%p40, %p37, %p39;
	@%p40 bra 	$L__BB0_18;
	add.s32 	%r39, %r17, -2;
	mad.lo.s32 	%r40, %r39, %r15, %r3;
	mul.wide.s32 	%rd21, %r40, 4;
	add.s64 	%rd22, %rd1, %rd21;
	ld.global.f32 	%f18, [%rd22];
	mad.lo.s32 	%r42, %r4, 136, %r21;
	add.s32 	%r44, %r42, %r23;
	st.shared.f32 	[%r44+140], %f18;
$L__BB0_18:
	bar.sync 	0;
	@%p4 bra 	$L__BB0_38;
	setp.ge.s32 	%p42, %r20, %r14;
	setp.eq.s32 	%p43, %r20, 0;
	setp.ge.s32 	%p44, %r3, %r12;
	setp.lt.s32 	%p45, %r3, 1;
	or.pred  	%p46, %p45, %p44;
	or.pred  	%p47, %p43, %p46;
	or.pred  	%p48, %p47, %p42;
	@%p48 bra 	$L__BB0_21;
	ld.shared.f32 	%f62, [%r10];
	ld.shared.f32 	%f63, [%r10+8];
	add.f32 	%f64, %f62, %f63;
	ld.shared.f32 	%f65, [%r10+-132];
	add.f32 	%f66, %f64, %f65;
	ld.shared.f32 	%f67, [%r10+140];
	add.f32 	%f68, %f66, %f67;
	ld.shared.f32 	%f69, [%r10+4];
	fma.rn.f32 	%f70, %f69, 0fC0800000, %f68;
	bra.uni 	$L__BB0_37;
$L__BB0_21:
	setp.ge.s32 	%p49, %r20, %r14;
	setp.eq.s32 	%p50, %r20, 0;
	setp.ne.s32 	%p51, %r3, 0;
	or.pred  	%p52, %p51, %p50;
	or.pred  	%p53, %p52, %p49;
	@%p53 bra 	$L__BB0_23;
	ld.shared.f32 	%f56, [%r10+8];
	ld.shared.f32 	%f57, [%r10+-132];
	fma.rn.f32 	%f58, %f56, 0f40000000, %f57;
	ld.shared.f32 	%f59, [%r10+140];
	add.f32 	%f60, %f58, %f59;
	ld.shared.f32 	%f61, [%r10+4];
	fma.rn.f32 	%f70, %f61, 0fC0800000, %f60;
	bra.uni 	$L__BB0_37;
$L__BB0_23:
	setp.ge.s32 	%p54, %r20, %r14;
	setp.eq.s32 	%p55, %r20, 0;
	setp.ne.s32 	%p56, %r3, %r12;
	or.pred  	%p57, %p56, %p55;
	or.pred  	%p58, %p57, %p54;
	@%p58 bra 	$L__BB0_25;
	ld.shared.f32 	%f50, [%r10];
	ld.shared.f32 	%f51, [%r10+-132];
	add.f32 	%f52, %f50, %f51;
	ld.shared.f32 	%f53, [%r10+140];
	add.f32 	%f54, %f52, %f53;
	ld.shared.f32 	%f55, [%r10+4];
	fma.rn.f32 	%f70, %f55, 0fC0800000, %f54;
	bra.uni 	$L__BB0_37;
$L__BB0_25:
	setp.ge.s32 	%p59, %r3, %r12;
	setp.lt.s32 	%p60, %r3, 1;
	setp.ne.s32 	%p61, %r20, %r14;
	or.pred  	%p62, %p60, %p61;
	or.pred  	%p63, %p62, %p59;
	@%p63 bra 	$L__BB0_27;
	ld.shared.f32 	%f44, [%r10];
	ld.shared.f32 	%f45, [%r10+8];
	add.f32 	%f46, %f44, %f45;
	ld.shared.f32 	%f47, [%r10+-132];
	add.f32 	%f48, %f46, %f47;
	ld.shared.f32 	%f49, [%r10+4];
	fma.rn.f32 	%f70, %f49, 0fC0800000, %f48;
	bra.uni 	$L__BB0_37;
$L__BB0_27:
	setp.ge.s32 	%p64, %r3, %r12;
	setp.lt.s32 	%p65, %r3, 1;
	setp.ne.s32 	%p66, %r20, 0;
	or.pred  	%p67, %p66, %p65;
	or.pred  	%p68, %p67, %p64;
	@%p68 bra 	$L__BB0_29;
	ld.shared.f32 	%f38, [%r10];
	ld.shared.f32 	%f39, [%r10+8];
	add.f32 	%f40, %f38, %f39;
	ld.shared.f32 	%f41, [%r10+140];
	add.f32 	%f42, %f40, %f41;
	ld.shared.f32 	%f43, [%r10+4];
	fma.rn.f32 	%f70, %f43, 0fC0800000, %f42;
	bra.uni 	$L__BB0_37;
$L__BB0_29:
	or.b32  	%r50, %r3, %r20;
	setp.ne.s32 	%p69, %r50, 0;
	@%p69 bra 	$L__BB0_31;
	ld.shared.f32 	%f33, [%r10+8];
	ld.shared.f32 	%f34, [%r10+140];
	add.f32 	%f35, %f34, %f34;
	fma.rn.f32 	%f36, %f33, 0f40000000, %f35;
	ld.shared.f32 	%f37, [%r10+4];
	fma.rn.f32 	%f70, %f37, 0fC0800000, %f36;
	bra.uni 	$L__BB0_37;
$L__BB0_31:
	setp.ne.s32 	%p70, %r20, %r14;
	setp.ne.s32 	%p71, %r3, 0;
	or.pred  	%p72, %p71, %p70;
	@%p72 bra 	$L__BB0_33;
	ld.shared.f32 	%f29, [%r10+8];
	ld.shared.f32 	%f30, [%r10+-132];
	fma.rn.f32 	%f31, %f29, 0f40000000, %f30;
	ld.shared.f32 	%f32, [%r10+4];
	fma.rn.f32 	%f70, %f32, 0fC0800000, %f31;
	bra.uni 	$L__BB0_37;
$L__BB0_33:
	setp.ne.s32 	%p73, %r20, 0;
	setp.ne.s32 	%p74, %r3, %r12;
	or.pred  	%p75, %p73, %p74;
	@%p75 bra 	$L__BB0_35;
	ld.shared.f32 	%f25, [%r10];
	ld.shared.f32 	%f26, [%r10+140];
	fma.rn.f32 	%f27, %f26, 0f40000000, %f25;
	ld.shared.f32 	%f28, [%r10+4];
	fma.rn.f32 	%f70, %f28, 0fC0800000, %f27;
	bra.uni 	$L__BB0_37;
$L__BB0_35:
	setp.ne.s32 	%p76, %r20, %r14;
	setp.ne.s32 	%p77, %r3, %r12;
	mov.f32 	%f70, 0f00000000;
	or.pred  	%p78, %p77, %p76;
	@%p78 bra 	$L__BB0_37;
	ld.shared.f32 	%f21, [%r10];
	ld.shared.f32 	%f22, [%r10+-132];
	add.f32 	%f23, %f21, %f22;
	ld.shared.f32 	%f24, [%r10+4];
	fma.rn.f32 	%f70, %f24, 0fC0800000, %f23;
$L__BB0_37:
	cvta.to.global.u64 	%rd25, %rd4;
	mul.wide.s32 	%rd26, %r8, 4;
	add.s64 	%rd27, %rd25, %rd26;
	st.global.f32 	[%rd27], %f70;
$L__BB0_38:
	ret;

}
	// .globl	_Z12updateKernelPfS_S_S_S_fffffffiii
.visible .entry _Z12updateKernelPfS_S_S_S_fffffffiii(
	.param .u64 .ptr .align 1 _Z12updateKernelPfS_S_S_S_fffffffiii_param_0,
	.param .u64 .ptr .align 1 _Z12updateKernelPfS_S_S_S_fffffffiii_param_1,
	.param .u64 .ptr .align 1 _Z12updateKernelPfS_S_S_S_fffffffiii_param_2,
	.param .u64 .ptr .align 1 _Z12updateKernelPfS_S_S_S_fffffffiii_param_3,
	.param .u64 .ptr .align 1 _Z12updateKernelPfS_S_S_S_fffffffiii_param_4,
	.param .f32 _Z12updateKernelPfS_S_S_S_fffffffiii_param_5,
	.param .f32 _Z12updateKernelPfS_S_S_S_fffffffiii_param_6,
	.param .f32 _Z12updateKernelPfS_S_S_S_fffffffiii_param_7,
	.param .f32 _Z12updateKernelPfS_S_S_S_fffffffiii_param_8,
	.param .f32 _Z12updateKernelPfS_S_S_S_fffffffiii_param_9,
	.param .f32 _Z12updateKernelPfS_S_S_S_fffffffiii_param_10,
	.param .f32 _Z12updateKernelPfS_S_S_S_fffffffiii_param_11,
	.param .u32 _Z12updateKernelPfS_S_S_S_fffffffiii_param_12,
	.param .u32 _Z12updateKernelPfS_S_S_S_fffffffiii_param_13,
	.param .u32 _Z12updateKernelPfS_S_S_S_fffffffiii_param_14
)
{
	.reg .pred 	%p<4>;
	.reg .b32 	%r<14>;
	.reg .b32 	%f<33>;
	.reg .b64 	%rd<19>;

	ld.param.u64 	%rd2, [_Z12updateKernelPfS_S_S_S_fffffffiii_param_1];
	ld.param.u64 	%rd4, [_Z12updateKernelPfS_S_S_S_fffffffiii_param_3];
	ld.param.u64 	%rd5, [_Z12updateKernelPfS_S_S_S_fffffffiii_param_4];
	ld.param.f32 	%f1, [_Z12updateKernelPfS_S_S_S_fffffffiii_param_5];
	ld.param.f32 	%f2, [_Z12updateKernelPfS_S_S_S_fffffffiii_param_6];
	ld.param.f32 	%f3, [_Z12updateKernelPfS_S_S_S_fffffffiii_param_7];
	ld.param.f32 	%f4, [_Z12updateKernelPfS_S_S_S_fffffffiii_param_8];
	ld.param.f32 	%f5, [_Z12updateKernelPfS_S_S_S_fffffffiii_param_9];
	ld.param.f32 	%f6, [_Z12updateKernelPfS_S_S_S_fffffffiii_param_10];
	ld.param.f32 	%f7, [_Z12updateKernelPfS_S_S_S_fffffffiii_param_11];
	ld.param.u32 	%r3, [_Z12updateKernelPfS_S_S_S_fffffffiii_param_12];
	ld.param.u32 	%r4, [_Z12updateKernelPfS_S_S_S_fffffffiii_param_13];
	mov.u32 	%r6, %ctaid.x;
	mov.u32 	%r7, %ntid.x;
	mov.u32 	%r8, %tid.x;
	mad.lo.s32 	%r1, %r6, %r7, %r8;
	mov.u32 	%r9, %ctaid.y;
	mov.u32 	%r10, %ntid.y;
	mov.u32 	%r11, %tid.y;
	mad.lo.s32 	%r12, %r9, %r10, %r11;
	setp.ge.s32 	%p1, %r1, %r3;
	setp.ge.s32 	%p2, %r12, %r4;
	or.pred  	%p3, %p1, %p2;
	@%p3 bra 	$L__BB1_2;
	ld.param.u64 	%rd18, [_Z12updateKernelPfS_S_S_S_fffffffiii_param_2];
	ld.param.u64 	%rd17, [_Z12updateKernelPfS_S_S_S_fffffffiii_param_0];
	cvta.to.global.u64 	%rd6, %rd17;
	cvta.to.global.u64 	%rd7, %rd2;
	cvta.to.global.u64 	%rd8, %rd5;
	cvta.to.global.u64 	%rd9, %rd18;
	cvta.to.global.u64 	%rd10, %rd4;
	mad.lo.s32 	%r13, %r3, %r12, %r1;
	mul.wide.s32 	%rd11, %r13, 4;
	add.s64 	%rd12, %rd6, %rd11;
	ld.global.f32 	%f8, [%rd12];
	add.s64 	%rd13, %rd7, %rd11;
	ld.global.f32 	%f9, [%rd13];
	mul.f32 	%f10, %f6, %f9;
	add.f32 	%f11, %f7, %f8;
	div.rn.f32 	%f12, %f10, %f11;
	add.f32 	%f13, %f3, %f12;
	neg.f32 	%f14, %f5;
	mul.f32 	%f15, %f8, %f14;
	sub.f32 	%f16, %f8, %f4;
	mul.f32 	%f17, %f15, %f16;
	add.f32 	%f18, %f8, 0fBF800000;
	mul.f32 	%f19, %f18, %f17;
	mul.f32 	%f20, %f8, %f9;
	sub.f32 	%f21, %f19, %f20;
	fma.rn.f32 	%f22, %f2, %f21, %f8;
	add.s64 	%rd14, %rd8, %rd11;
	ld.global.f32 	%f23, [%rd14];
	fma.rn.f32 	%f24, %f1, %f23, %f22;
	add.s64 	%rd15, %rd9, %rd11;
	st.global.f32 	[%rd15], %f24;
	ld.global.f32 	%f25, [%rd13];
	neg.f32 	%f26, %f9;
	mul.f32 	%f27, %f5, %f8;
	add.f32 	%f28, %f16, 0fBF800000;
	mul.f32 	%f29, %f27, %f28;
	sub.f32 	%f30, %f26, %f29;
	mul.f32 	%f31, %f13, %f30;
	fma.rn.f32 	%f32, %f2, %f31, %f25;
	add.s64 	%rd16, %rd10, %rd11;
	st.global.f32 	[%rd16], %f32;
$L__BB1_2:
	ret;

}


// ===== COMPILED SASS (sm_100) =====

	.target	sm_100

	.elftype	@"ET_EXEC"


//--------------------- .note.nv.tkinfo           --------------------------
	.section	.note.nv.tkinfo,"",@"SHT_NOTE"
	.sectionflags	@"SHF_NOTE_NV_TKINFO"
	.tkinfo
        /*0018*/ 	.word	0x00000002
        /*0030*/ 	.string	""
        /*0030*/ 	.string	"ptxas"
        /*0030*/ 	.string	"Cuda compilation tools, release 13.0, V13.0.88"
        /*0030*/ 	.string	"Build cuda_13.0.r13.0/compiler.36424714_0"
        /*0030*/ 	.string	"-arch sm_100 -m 64 "



//--------------------- .note.nv.cuinfo           --------------------------
	.section	.note.nv.cuinfo,"",@"SHT_NOTE"
	.sectionflags	@"SHF_NOTE_NV_CUINFO"
        /*0018*/ 	.short	0x0002
        /*001a*/ 	.short	0x0064
        /*001c*/ 	.short	0x0082
	.zero		2


//--------------------- .nv.info                  --------------------------
	.section	.nv.info,"",@"SHT_CUDA_INFO"
	.align	4


	//----- nvinfo : EIATTR_REGCOUNT
	.align		4
        /*0000*/ 	.byte	0x04, 0x2f
        /*0002*/ 	.short	(.L_1 - .L_0)
	.align		4
.L_0:
        /*0004*/ 	.word	index@(_Z15laplacianKernelPfS_ii)
        /*0008*/ 	.word	0x0000001a


	//----- nvinfo : EIATTR_FRAME_SIZE
	.align		4
.L_1:
        /*000c*/ 	.byte	0x04, 0x11
        /*000e*/ 	.short	(.L_3 - .L_2)
	.align		4
.L_2:
        /*0010*/ 	.word	index@(_Z15laplacianKernelPfS_ii)
        /*0014*/ 	.word	0x00000000


	//----- nvinfo : EIATTR_REGCOUNT
	.align		4
.L_3:
        /*0018*/ 	.byte	0x04, 0x2f
        /*001a*/ 	.short	(.L_5 - .L_4)
	.align		4
.L_4:
        /*001c*/ 	.word	index@(_Z12updateKernelPfS_S_S_S_fffffffiii)
        /*0020*/ 	.word	0x00000014


	//----- nvinfo : EIATTR_FRAME_SIZE
	.align		4
.L_5:
        /*0024*/ 	.byte	0x04, 0x11
        /*0026*/ 	.short	(.L_7 - .L_6)
	.align		4
.L_6:
        /*0028*/ 	.word	index@($__internal_0_$__cuda_sm3x_div_rn_noftz_f32_slowpath)
        /*002c*/ 	.word	0x00000000


	//----- nvinfo : EIATTR_FRAME_SIZE
	.align		4
.L_7:
        /*0030*/ 	.byte	0x04, 0x11
        /*0032*/ 	.short	(.L_9 - .L_8)
	.align		4
.L_8:
        /*0034*/ 	.word	index@(_Z12updateKernelPfS_S_S_S_fffffffiii)
        /*0038*/ 	.word	0x00000000


	//----- nvinfo : EIATTR_MIN_STACK_SIZE
	.align		4
.L_9:
        /*003c*/ 	.byte	0x04, 0x12
        /*003e*/ 	.short	(.L_11 - .L_10)
	.align		4
.L_10:
        /*0040*/ 	.word	index@(_Z12updateKernelPfS_S_S_S_fffffffiii)
        /*0044*/ 	.word	0x00000000


	//----- nvinfo : EIATTR_MIN_STACK_SIZE
	.align		4
.L_11:
        /*0048*/ 	.byte	0x04, 0x12
        /*004a*/ 	.short	(.L_13 - .L_12)
	.align		4
.L_12:
        /*004c*/ 	.word	index@(_Z15laplacianKernelPfS_ii)
        /*0050*/ 	.word	0x00000000
.L_13:


//--------------------- .nv.compat                --------------------------
	.section	.nv.compat,"",@"SHT_CUDA_COMPAT_INFO"
	.align	4
        /*0000*/ 	.byte	0x02, 0x09, 0x00, 0x00, 0x02, 0x02, 0x01, 0x00, 0x02, 0x05, 0x05, 0x00, 0x03, 0x07, 0x01, 0x01
        /*0010*/ 	.byte	0x02, 0x03, 0x00, 0x00, 0x02, 0x06, 0x01, 0x00, 0x04, 0x0b, 0x08, 0x00, 0x01, 0x00, 0x00, 0x00
        /*0020*/ 	.byte	0x00, 0x00, 0x00, 0x00


//--------------------- .nv.info._Z12updateKernelPfS_S_S_S_fffffffiii --------------------------
	.section	.nv.info._Z12updateKernelPfS_S_S_S_fffffffiii,"",@"SHT_CUDA_INFO"
	.sectionflags	@""
	.align	4


	//----- nvinfo : EIATTR_CUDA_API_VERSION
	.align		4
        /*0000*/ 	.byte	0x04, 0x37
        /*0002*/ 	.short	(.L_15 - .L_14)
.L_14:
        /*0004*/ 	.word	0x00000082


	//----- nvinfo : EIATTR_KPARAM_INFO
	.align		4
.L_15:
        /*0008*/ 	.byte	0x04, 0x17
        /*000a*/ 	.short	(.L_17 - .L_16)
.L_16:
        /*000c*/ 	.word	0x00000000
        /*0010*/ 	.short	0x000e
        /*0012*/ 	.short	0x004c
        /*0014*/ 	.byte	0x00, 0xf0, 0x11, 0x00


	//----- nvinfo : EIATTR_KPARAM_INFO
	.align		4
.L_17:
        /*0018*/ 	.byte	0x04, 0x17
        /*001a*/ 	.short	(.L_19 - .L_18)
.L_18:
        /*001c*/ 	.word	0x00000000
        /*0020*/ 	.short	0x000d
        /*0022*/ 	.short	0x0048
        /*0024*/ 	.byte	0x00, 0xf0, 0x11, 0x00


	//----- nvinfo : EIATTR_KPARAM_INFO
	.align		4
.L_19:
        /*0028*/ 	.byte	0x04, 0x17
        /*002a*/ 	.short	(.L_21 - .L_20)
.L_20:
        /*002c*/ 	.word	0x00000000
        /*0030*/ 	.short	0x000c
        /*0032*/ 	.short	0x0044
        /*0034*/ 	.byte	0x00, 0xf0, 0x11, 0x00


	//----- nvinfo : EIATTR_KPARAM_INFO
	.align		4
.L_21:
        /*0038*/ 	.byte	0x04, 0x17
        /*003a*/ 	.short	(.L_23 - .L_22)
.L_22:
        /*003c*/ 	.word	0x00000000
        /*0040*/ 	.short	0x000b
        /*0042*/ 	.short	0x0040
        /*0044*/ 	.byte	0x00, 0xf0, 0x11, 0x00


	//----- nvinfo : EIATTR_KPARAM_INFO
	.align		4
.L_23:
        /*0048*/ 	.byte	0x04, 0x17
        /*004a*/ 	.short	(.L_25 - .L_24)
.L_24:
        /*004c*/ 	.word	0x00000000
        /*0050*/ 	.short	0x000a
        /*0052*/ 	.short	0x003c
        /*0054*/ 	.byte	0x00, 0xf0, 0x11, 0x00


	//----- nvinfo : EIATTR_KPARAM_INFO
	.align		4
.L_25:
        /*0058*/ 	.byte	0x04, 0x17
        /*005a*/ 	.short	(.L_27 - .L_26)
.L_26:
        /*005c*/ 	.word	0x00000000
        /*0060*/ 	.short	0x0009
        /*0062*/ 	.short	0x0038
        /*0064*/ 	.byte	0x00, 0xf0, 0x11, 0x00


	//----- nvinfo : EIATTR_KPARAM_INFO
	.align		4
.L_27:
        /*0068*/ 	.byte	0x04, 0x17
        /*006a*/ 	.short	(.L_29 - .L_28)
.L_28:
        /*006c*/ 	.word	0x00000000
        /*0070*/ 	.short	0x0008
        /*0072*/ 	.short	0x0034
        /*0074*/ 	.byte	0x00, 0xf0, 0x11, 0x00


	//----- nvinfo : EIATTR_KPARAM_INFO
	.align		4
.L_29:
        /*0078*/ 	.byte	0x04, 0x17
        /*007a*/ 	.short	(.L_31 - .L_30)
.L_30:
        /*007c*/ 	.word	0x00000000
        /*0080*/ 	.short	0x0007
        /*0082*/ 	.short	0x0030
        /*0084*/ 	.byte	0x00, 0xf0, 0x11, 0x00


	//----- nvinfo : EIATTR_KPARAM_INFO
	.align		4
.L_31:
        /*0088*/ 	.byte	0x04, 0x17
        /*008a*/ 	.short	(.L_33 - .L_32)
.L_32:
        /*008c*/ 	.word	0x00000000
        /*0090*/ 	.short	0x0006
        /*0092*/ 	.short	0x002c
        /*0094*/ 	.byte	0x00, 0xf0, 0x11, 0x00


	//----- nvinfo : EIATTR_KPARAM_INFO
	.align		4
.L_33:
        /*0098*/ 	.byte	0x04, 0x17
        /*009a*/ 	.short	(.L_35 - .L_34)
.L_34:
        /*009c*/ 	.word	0x00000000
        /*00a0*/ 	.short	0x0005
        /*00a2*/ 	.short	0x0028
        /*00a4*/ 	.byte	0x00, 0xf0, 0x11, 0x00


	//----- nvinfo : EIATTR_KPARAM_INFO
	.align		4
.L_35:
        /*00a8*/ 	.byte	0x04, 0x17
        /*00aa*/ 	.short	(.L_37 - .L_36)
.L_36:
        /*00ac*/ 	.word	0x00000000
        /*00b0*/ 	.short	0x0004
        /*00b2*/ 	.short	0x0020
        /*00b4*/ 	.byte	0x00, 0xf5, 0x21, 0x00


	//----- nvinfo : EIATTR_KPARAM_INFO
	.align		4
.L_37:
        /*00b8*/ 	.byte	0x04, 0x17
        /*00ba*/ 	.short	(.L_39 - .L_38)
.L_38:
        /*00bc*/ 	.word	0x00000000
        /*00c0*/ 	.short	0x0003
        /*00c2*/ 	.short	0x0018
        /*00c4*/ 	.byte	0x00, 0xf5, 0x21, 0x00


	//----- nvinfo : EIATTR_KPARAM_INFO
	.align		4
.L_39:
        /*00c8*/ 	.byte	0x04, 0x17
        /*00ca*/ 	.short	(.L_41 - .L_40)
.L_40:
        /*00cc*/ 	.word	0x00000000
        /*00d0*/ 	.short	0x0002
        /*00d2*/ 	.short	0x0010
        /*00d4*/ 	.byte	0x00, 0xf5, 0x21, 0x00


	//----- nvinfo : EIATTR_KPARAM_INFO
	.align		4
.L_41:
        /*00d8*/ 	.byte	0x04, 0x17
        /*00da*/ 	.short	(.L_43 - .L_42)
.L_42:
        /*00dc*/ 	.word	0x00000000
        /*00e0*/ 	.short	0x0001
        /*00e2*/ 	.short	0x0008
        /*00e4*/ 	.byte	0x00, 0xf5, 0x21, 0x00


	//----- nvinfo : EIATTR_KPARAM_INFO
	.align		4
.L_43:
        /*00e8*/ 	.byte	0x04, 0x17
        /*00ea*/ 	.short	(.L_45 - .L_44)
.L_44:
        /*00ec*/ 	.word	0x00000000
        /*00f0*/ 	.short	0x0000
        /*00f2*/ 	.short	0x0000
        /*00f4*/ 	.byte	0x00, 0xf5, 0x21, 0x00


	//----- nvinfo : EIATTR_SPARSE_MMA_MASK
	.align		4
.L_45:
        /*00f8*/ 	.byte	0x03, 0x50
        /*00fa*/ 	.short	0x0000


	//----- nvinfo : EIATTR_MAXREG_COUNT
	.align		4
        /*00fc*/ 	.byte	0x03, 0x1b
        /*00fe*/ 	.short	0x00ff


	//----- nvinfo : EIATTR_MERCURY_ISA_VERSION
	.align		4
        /*0100*/ 	.byte	0x03, 0x5f
        /*0102*/ 	.short	0x0101


	//----- nvinfo : EIATTR_VRC_CTA_INIT_COUNT
	.align		4
        /*0104*/ 	.byte	0x02, 0x4a
	.zero		1
	.zero		1


	//----- nvinfo : EIATTR_EXIT_INSTR_OFFSETS
	.align		4
        /*0108*/ 	.byte	0x04, 0x1c
        /*010a*/ 	.short	(.L_47 - .L_46)


	//   ....[0]....
.L_46:
        /*010c*/ 	.word	0x000000d0


	//   ....[1]....
        /*0110*/ 	.word	0x00000420


	//----- nvinfo : EIATTR_CRS_STACK_SIZE
	.align		4
.L_47:
        /*0114*/ 	.byte	0x04, 0x1e
        /*0116*/ 	.short	(.L_49 - .L_48)
.L_48:
        /*0118*/ 	.word	0x00000000


	//----- nvinfo : EIATTR_CBANK_PARAM_SIZE
	.align		4
.L_49:
        /*011c*/ 	.byte	0x03, 0x19
        /*011e*/ 	.short	0x0050


	//----- nvinfo : EIATTR_PARAM_CBANK
	.align		4
        /*0120*/ 	.byte	0x04, 0x0a
        /*0122*/ 	.short	(.L_51 - .L_50)
	.align		4
.L_50:
        /*0124*/ 	.word	index@(.nv.constant0._Z12updateKernelPfS_S_S_S_fffffffiii)
        /*0128*/ 	.short	0x0380
        /*012a*/ 	.short	0x0050


	//----- nvinfo : EIATTR_SW_WAR
	.align		4
.L_51:
        /*012c*/ 	.byte	0x04, 0x36
        /*012e*/ 	.short	(.L_53 - .L_52)
.L_52:
        /*0130*/ 	.word	0x00000008
.L_53:


//--------------------- .nv.info._Z15laplacianKernelPfS_ii --------------------------
	.section	.nv.info._Z15laplacianKernelPfS_ii,"",@"SHT_CUDA_INFO"
	.sectionflags	@""
	.align	4


	//----- nvinfo : EIATTR_CUDA_API_VERSION
	.align		4
        /*0000*/ 	.byte	0x04, 0x37
        /*0002*/ 	.short	(.L_55 - .L_54)
.L_54:
        /*0004*/ 	.word	0x00000082


	//----- nvinfo : EIATTR_KPARAM_INFO
	.align		4
.L_55:
        /*0008*/ 	.byte	0x04, 0x17
        /*000a*/ 	.short	(.L_57 - .L_56)
.L_56:
        /*000c*/ 	.word	0x00000000
        /*0010*/ 	.short	0x0003
        /*0012*/ 	.short	0x0014
        /*0014*/ 	.byte	0x00, 0xf0, 0x11, 0x00


	//----- nvinfo : EIATTR_KPARAM_INFO
	.align		4
.L_57:
        /*0018*/ 	.byte	0x04, 0x17
        /*001a*/ 	.short	(.L_59 - .L_58)
.L_58:
        /*001c*/ 	.word	0x00000000
        /*0020*/ 	.short	0x0002
        /*0022*/ 	.short	0x0010
        /*0024*/ 	.byte	0x00, 0xf0, 0x11, 0x00


	//----- nvinfo : EIATTR_KPARAM_INFO
	.align		4
.L_59:
        /*0028*/ 	.byte	0x04, 0x17
        /*002a*/ 	.short	(.L_61 - .L_60)
.L_60:
        /*002c*/ 	.word	0x00000000
        /*0030*/ 	.short	0x0001
        /*0032*/ 	.short	0x0008
        /*0034*/ 	.byte	0x00, 0xf5, 0x21, 0x00


	//----- nvinfo : EIATTR_KPARAM_INFO
	.align		4
.L_61:
        /*0038*/ 	.byte	0x04, 0x17
        /*003a*/ 	.short	(.L_63 - .L_62)
.L_62:
        /*003c*/ 	.word	0x00000000
        /*0040*/ 	.short	0x0000
        /*0042*/ 	.short	0x0000
        /*0044*/ 	.byte	0x00, 0xf5, 0x21, 0x00


	//----- nvinfo : EIATTR_SPARSE_MMA_MASK
	.align		4
.L_63:
        /*0048*/ 	.byte	0x03, 0x50
        /*004a*/ 	.short	0x0000


	//----- nvinfo : EIATTR_MAXREG_COUNT
	.align		4
        /*004c*/ 	.byte	0x03, 0x1b
        /*004e*/ 	.short	0x00ff


	//----- nvinfo : EIATTR_NUM_BARRIERS
	.align		4
        /*0050*/ 	.byte	0x02, 0x4c
        /*0052*/ 	.byte	0x01
	.zero		1


	//----- nvinfo : EIATTR_MERCURY_ISA_VERSION
	.align		4
        /*0054*/ 	.byte	0x03, 0x5f
        /*0056*/ 	.short	0x0101


	//----- nvinfo : EIATTR_VRC_CTA_INIT_COUNT
	.align		4
        /*0058*/ 	.byte	0x02, 0x4a
	.zero		1
	.zero		1


	//----- nvinfo : EIATTR_EXIT_INSTR_OFFSETS
	.align		4
        /*005c*/ 	.byte	0x04, 0x1c
        /*005e*/ 	.short	(.L_65 - .L_64)


	//   ....[0]....
.L_64:
        /*0060*/ 	.word	0x00000770


	//   ....[1]....
        /*0064*/ 	.word	0x00000d30


	//----- nvinfo : EIATTR_CRS_STACK_SIZE
	.align		4
.L_65:
        /*0068*/ 	.byte	0x04, 0x1e
        /*006a*/ 	.short	(.L_67 - .L_66)
.L_66:
        /*006c*/ 	.word	0x00000000


	//----- nvinfo : EIATTR_CBANK_PARAM_SIZE
	.align		4
.L_67:
        /*0070*/ 	.byte	0x03, 0x19
        /*0072*/ 	.short	0x0018


	//----- nvinfo : EIATTR_PARAM_CBANK
	.align		4
        /*0074*/ 	.byte	0x04, 0x0a
        /*0076*/ 	.short	(.L_69 - .L_68)
	.align		4
.L_68:
        /*0078*/ 	.word	index@(.nv.constant0._Z15laplacianKernelPfS_ii)
        /*007c*/ 	.short	0x0380
        /*007e*/ 	.short	0x0018


	//----- nvinfo : EIATTR_SW_WAR
	.align		4
.L_69:
        /*0080*/ 	.byte	0x04, 0x36
        /*0082*/ 	.short	(.L_71 - .L_70)
.L_70:
        /*0084*/ 	.word	0x00000008
.L_71:


//--------------------- .nv.callgraph             --------------------------
	.section	.nv.callgraph,"",@"SHT_CUDA_CALLGRAPH"
	.align	4
	.sectionentsize	8
	.align		4
        /*0000*/ 	.word	0x00000000
	.align		4
        /*0004*/ 	.word	0xffffffff
	.align		4
        /*0008*/ 	.word	0x00000000
	.align		4
        /*000c*/ 	.word	0xfffffffe
	.align		4
        /*0010*/ 	.word	0x00000000
	.align		4
        /*0014*/ 	.word	0xfffffffd
	.align		4
        /*0018*/ 	.word	0x00000000
	.align		4
        /*001c*/ 	.word	0xfffffffc


//--------------------- .text._Z12updateKernelPfS_S_S_S_fffffffiii --------------------------
	.section	.text._Z12updateKernelPfS_S_S_S_fffffffiii,"ax",@progbits
	.align	128
        .global         _Z12updateKernelPfS_S_S_S_fffffffiii
        .type           _Z12updateKernelPfS_S_S_S_fffffffiii,@function
        .size           _Z12updateKernelPfS_S_S_S_fffffffiii,(.L_x_29 - _Z12updateKernelPfS_S_S_S_fffffffiii)
        .other          _Z12updateKernelPfS_S_S_S_fffffffiii,@"STO_CUDA_ENTRY STV_DEFAULT"
_Z12updateKernelPfS_S_S_S_fffffffiii:
.text._Z12updateKernelPfS_S_S_S_fffffffiii:
[----:B------:R-:W-:Y:S01]  /*0000*/  LDC R1, c[0x0][0x37c] ;  /* 0x0000df00ff017b82 */ /* 0x000fe20000000800 */
[----:B------:R-:W0:Y:S07]  /*0010*/  S2R R0, SR_TID.Y ;  /* 0x0000000000007919 */ /* 0x000e2e0000002200 */
[----:B------:R-:W1:Y:S01]  /*0020*/  LDC R2, c[0x0][0x360] ;  /* 0x0000d800ff027b82 */ /* 0x000e620000000800 */
[----:B------:R-:W2:Y:S01]  /*0030*/  LDCU UR6, c[0x0][0x3c8] ;  /* 0x00007900ff0677ac */ /* 0x000ea20008000800 */
[----:B------:R-:W1:Y:S01]  /*0040*/  S2R R5, SR_TID.X ;  /* 0x0000000000057919 */ /* 0x000e620000002100 */
[----:B------:R-:W3:Y:S05]  /*0050*/  LDCU UR7, c[0x0][0x3c4] ;  /* 0x00007880ff0777ac */ /* 0x000eea0008000800 */
[----:B------:R-:W0:Y:S08]  /*0060*/  S2UR UR5, SR_CTAID.Y ;  /* 0x00000000000579c3 */ /* 0x000e300000002600 */
[----:B------:R-:W0:Y:S08]  /*0070*/  LDC R3, c[0x0][0x364] ;  /* 0x0000d900ff037b82 */ /* 0x000e300000000800 */
[----:B------:R-:W1:Y:S01]  /*0080*/  S2UR UR4, SR_CTAID.X ;  /* 0x00000000000479c3 */ /* 0x000e620000002500 */
[----:B0-----:R-:W-:-:S05]  /*0090*/  IMAD R3, R3, UR5, R0 ;  /* 0x0000000503037c24 */ /* 0x001fca000f8e0200 */
[----:B--2---:R-:W-:Y:S01]  /*00a0*/  ISETP.GE.AND P0, PT, R3, UR6, PT ;  /* 0x0000000603007c0c */ /* 0x004fe2000bf06270 */
[----:B-1----:R-:W-:-:S05]  /*00b0*/  IMAD R2, R2, UR4, R5 ;  /* 0x0000000402027c24 */ /* 0x002fca000f8e0205 */
[----:B---3--:R-:W-:-:S13]  /*00c0*/  ISETP.GE.OR P0, PT, R2, UR7, P0 ;  /* 0x0000000702007c0c */ /* 0x008fda0008706670 */
[----:B------:R-:W-:Y:S05]  /*00d0*/  @P0 EXIT ;  /* 0x000000000000094d */ /* 0x000fea0003800000 */
[----:B------:R-:W0:Y:S01]  /*00e0*/  LDC.64 R8, c[0x0][0x380] ;  /* 0x0000e000ff087b82 */ /* 0x000e220000000a00 */
[----:B------:R-:W1:Y:S01]  /*00f0*/  LDCU.64 UR4, c[0x0][0x358] ;  /* 0x00006b00ff0477ac */ /* 0x000e620008000a00 */
[----:B------:R-:W-:Y:S01]  /*0100*/  IMAD R2, R3, UR7, R2 ;  /* 0x0000000703027c24 */ /* 0x000fe2000f8e0202 */
[----:B------:R-:W2:Y:S05]  /*0110*/  LDCU UR6, c[0x0][0x3c0] ;  /* 0x00007800ff0677ac */ /* 0x000eaa0008000800 */
[----:B------:R-:W3:Y:S01]  /*0120*/  LDC.64 R4, c[0x0][0x388] ;  /* 0x0000e200ff047b82 */ /* 0x000ee20000000a00 */
[----:B0-----:R-:W-:-:S05]  /*0130*/  IMAD.WIDE R8, R2, 0x4, R8 ;  /* 0x0000000402087825 */ /* 0x001fca00078e0208 */
[----:B-1----:R-:W2:Y:S01]  /*0140*/  LDG.E R6, desc[UR4][R8.64] ;  /* 0x0000000408067981 */ /* 0x002ea2000c1e1900 */
[----:B---3--:R-:W-:-:S05]  /*0150*/  IMAD.WIDE R4, R2, 0x4, R4 ;  /* 0x0000000402047825 */ /* 0x008fca00078e0204 */
[----:B------:R-:W3:Y:S01]  /*0160*/  LDG.E R7, desc[UR4][R4.64] ;  /* 0x0000000404077981 */ /* 0x000ee2000c1e1900 */
[----:B------:R-:W-:Y:S01]  /*0170*/  BSSY.RECONVERGENT B0, `(.L_x_0) ;  /* 0x000000f000007945 */ /* 0x000fe20003800200 */
[----:B--2---:R-:W-:Y:S01]  /*0180*/  FADD R11, R6, UR6 ;  /* 0x00000006060b7e21 */ /* 0x004fe20008000000 */
[----:B------:R-:W3:Y:S03]  /*0190*/  LDCU UR6, c[0x0][0x3bc] ;  /* 0x00007780ff0677ac */ /* 0x000ee60008000800 */
[----:B------:R-:W0:Y:S01]  /*01a0*/  MUFU.RCP R10, R11 ;  /* 0x0000000b000a7308 */ /* 0x000e220000001000 */
[----:B---3--:R-:W-:Y:S01]  /*01b0*/  FMUL R0, R7, UR6 ;  /* 0x0000000607007c20 */ /* 0x008fe20008400000 */
[----:B0-----:R-:W-:-:S06]  /*01c0*/  FFMA R3, -R11, R10, 1 ;  /* 0x3f8000000b037423 */ /* 0x001fcc000000010a */
[----:B------:R-:W0:Y:S01]  /*01d0*/  FCHK P0, R0, R11 ;  /* 0x0000000b00007302 */ /* 0x000e220000000000 */
[----:B------:R-:W-:-:S04]  /*01e0*/  FFMA R3, R10, R3, R10 ;  /* 0x000000030a037223 */ /* 0x000fc8000000000a */
[----:B------:R-:W-:-:S04]  /*01f0*/  FFMA R8, R0, R3, RZ ;  /* 0x0000000300087223 */ /* 0x000fc800000000ff */
[----:B------:R-:W-:-:S04]  /*0200*/  FFMA R9, -R11, R8, R0 ;  /* 0x000000080b097223 */ /* 0x000fc80000000100 */
[----:B------:R-:W-:Y:S01]  /*0210*/  FFMA R3, R3, R9, R8 ;  /* 0x0000000903037223 */ /* 0x000fe20000000008 */
[----:B0-----:R-:W-:Y:S06]  /*0220*/  @!P0 BRA `(.L_x_1) ;  /* 0x00000000000c8947 */ /* 0x001fec0003800000 */
[----:B------:R-:W-:-:S07]  /*0230*/  MOV R8, 0x250 ;  /* 0x0000025000087802 */ /* 0x000fce0000000f00 */
[----:B------:R-:W-:Y:S05]  /*0240*/  CALL.REL.NOINC `($__internal_0_$__cuda_sm3x_div_rn_noftz_f32_slowpath) ;  /* 0x0000000000787944 */ /* 0x000fea0003c00000 */
[----:B------:R-:W-:-:S07]  /*0250*/  IMAD.MOV.U32 R3, RZ, RZ, R0 ;  /* 0x000000ffff037224 */ /* 0x000fce00078e0000 */
.L_x_1:
[----:B------:R-:W-:Y:S05]  /*0260*/  BSYNC.RECONVERGENT B0 ;  /* 0x0000000000007941 */ /* 0x000fea0003800200 */
.L_x_0:
[----:B------:R-:W0:Y:S01]  /*0270*/  LDC.64 R8, c[0x0][0x3a0] ;  /* 0x0000e800ff087b82 */ /* 0x000e220000000a00 */
[----:B------:R-:W1:Y:S01]  /*0280*/  LDCU UR8, c[0x0][0x3b8] ;  /* 0x00007700ff0877ac */ /* 0x000e620008000800 */
[----:B------:R-:W2:Y:S06]  /*0290*/  LDCU.64 UR6, c[0x0][0x3b0] ;  /* 0x00007600ff0677ac */ /* 0x000eac0008000a00 */
[----:B------:R-:W3:Y:S01]  /*02a0*/  LDC.64 R10, c[0x0][0x390] ;  /* 0x0000e400ff0a7b82 */ /* 0x000ee20000000a00 */
[----:B------:R-:W4:Y:S01]  /*02b0*/  LDCU.64 UR10, c[0x0][0x3a8] ;  /* 0x00007500ff0a77ac */ /* 0x000f220008000a00 */
[----:B0-----:R-:W-:-:S05]  /*02c0*/  IMAD.WIDE R8, R2, 0x4, R8 ;  /* 0x0000000402087825 */ /* 0x001fca00078e0208 */
[----:B------:R3:W5:Y:S01]  /*02d0*/  LDG.E R12, desc[UR4][R8.64] ;  /* 0x00000004080c7981 */ /* 0x000762000c1e1900 */
[C---:B-1----:R-:W-:Y:S01]  /*02e0*/  FMUL R0, R6.reuse, -UR8 ;  /* 0x8000000806007c20 */ /* 0x042fe20008400000 */
[C---:B--2---:R-:W-:Y:S01]  /*02f0*/  FADD R13, R6.reuse, -UR7 ;  /* 0x80000007060d7e21 */ /* 0x044fe20008000000 */
[C---:B------:R-:W-:Y:S01]  /*0300*/  FADD R15, R6.reuse, -1 ;  /* 0xbf800000060f7421 */ /* 0x040fe20000000000 */
[----:B------:R-:W-:Y:S02]  /*0310*/  FMUL R17, R6, R7 ;  /* 0x0000000706117220 */ /* 0x000fe40000400000 */
[----:B------:R-:W-:-:S04]  /*0320*/  FMUL R0, R0, R13 ;  /* 0x0000000d00007220 */ /* 0x000fc80000400000 */
[----:B------:R-:W-:Y:S01]  /*0330*/  FFMA R15, R0, R15, -R17 ;  /* 0x0000000f000f7223 */ /* 0x000fe20000000811 */
[----:B---3--:R-:W-:Y:S02]  /*0340*/  IMAD.WIDE R8, R2, 0x4, R10 ;  /* 0x0000000402087825 */ /* 0x008fe400078e020a */
[----:B------:R-:W0:Y:S02]  /*0350*/  LDC.64 R10, c[0x0][0x398] ;  /* 0x0000e600ff0a7b82 */ /* 0x000e240000000a00 */
[----:B----4-:R-:W-:-:S04]  /*0360*/  FFMA R15, R15, UR11, R6 ;  /* 0x0000000b0f0f7c23 */ /* 0x010fc80008000006 */
[----:B-----5:R-:W-:-:S05]  /*0370*/  FFMA R15, R12, UR10, R15 ;  /* 0x0000000a0c0f7c23 */ /* 0x020fca000800000f */
[----:B------:R-:W-:Y:S04]  /*0380*/  STG.E desc[UR4][R8.64], R15 ;  /* 0x0000000f08007986 */ /* 0x000fe8000c101904 */
[----:B------:R-:W2:Y:S01]  /*0390*/  LDG.E R4, desc[UR4][R4.64] ;  /* 0x0000000404047981 */ /* 0x000ea2000c1e1900 */
[----:B------:R-:W-:Y:S01]  /*03a0*/  FMUL R6, R6, UR8 ;  /* 0x0000000806067c20 */ /* 0x000fe20008400000 */
[----:B------:R-:W-:Y:S01]  /*03b0*/  FADD R13, R13, -1 ;  /* 0xbf8000000d0d7421 */ /* 0x000fe20000000000 */
[----:B------:R-:W-:-:S03]  /*03c0*/  FADD R3, R3, UR6 ;  /* 0x0000000603037e21 */ /* 0x000fc60008000000 */
[----:B------:R-:W-:-:S04]  /*03d0*/  FFMA R6, -R6, R13, -R7 ;  /* 0x0000000d06067223 */ /* 0x000fc80000000907 */
[----:B------:R-:W-:Y:S01]  /*03e0*/  FMUL R7, R3, R6 ;  /* 0x0000000603077220 */ /* 0x000fe20000400000 */
[----:B0-----:R-:W-:-:S04]  /*03f0*/  IMAD.WIDE R2, R2, 0x4, R10 ;  /* 0x0000000402027825 */ /* 0x001fc800078e020a */
[----:B--2---:R-:W-:-:S05]  /*0400*/  FFMA R7, R7, UR11, R4 ;  /* 0x0000000b07077c23 */ /* 0x004fca0008000004 */
[----:B------:R-:W-:Y:S01]  /*0410*/  STG.E desc[UR4][R2.64], R7 ;  /* 0x0000000702007986 */ /* 0x000fe2000c101904 */
[----:B------:R-:W-:Y:S05]  /*0420*/  EXIT ;  /* 0x000000000000794d */ /* 0x000fea0003800000 */
        .weak           $__internal_0_$__cuda_sm3x_div_rn_noftz_f32_slowpath
        .type           $__internal_0_$__cuda_sm3x_div_rn_noftz_f32_slowpath,@function
        .size           $__internal_0_$__cuda_sm3x_div_rn_noftz_f32_slowpath,(.L_x_29 - $__internal_0_$__cuda_sm3x_div_rn_noftz_f32_slowpath)
$__internal_0_$__cuda_sm3x_div_rn_noftz_f32_slowpath:
[----:B------:R-:W-:Y:S01]  /*0430*/  SHF.R.U32.HI R10, RZ, 0x17, R11 ;  /* 0x00000017ff0a7819 */ /* 0x000fe2000001160b */
[----:B------:R-:W-:Y:S01]  /*0440*/  BSSY.RECONVERGENT B1, `(.L_x_2) ;  /* 0x0000064000017945 */ /* 0x000fe20003800200 */
[--C-:B------:R-:W-:Y:S01]  /*0450*/  SHF.R.U32.HI R3, RZ, 0x17, R0.reuse ;  /* 0x00000017ff037819 */ /* 0x100fe20000011600 */
[----:B------:R-:W-:Y:S01]  /*0460*/  IMAD.MOV.U32 R13, RZ, RZ, R0 ;  /* 0x000000ffff0d7224 */ /* 0x000fe200078e0000 */
[----:B------:R-:W-:Y:S02]  /*0470*/  LOP3.LUT R10, R10, 0xff, RZ, 0xc0, !PT ;  /* 0x000000ff0a0a7812 */ /* 0x000fe400078ec0ff */
[----:B------:R-:W-:-:S03]  /*0480*/  LOP3.LUT R12, R3, 0xff, RZ, 0xc0, !PT ;  /* 0x000000ff030c7812 */ /* 0x000fc600078ec0ff */
[----:B------:R-:W-:Y:S01]  /*0490*/  VIADD R15, R10, 0xffffffff ;  /* 0xffffffff0a0f7836 */ /* 0x000fe20000000000 */
[----:B------:R-:W-:-:S04]  /*04a0*/  IADD3 R14, PT, PT, R12, -0x1, RZ ;  /* 0xffffffff0c0e7810 */ /* 0x000fc80007ffe0ff */
[----:B------:R-:W-:-:S04]  /*04b0*/  ISETP.GT.U32.AND P0, PT, R15, 0xfd, PT ;  /* 0x000000fd0f00780c */ /* 0x000fc80003f04070 */
[----:B------:R-:W-:-:S13]  /*04c0*/  ISETP.GT.U32.OR P0, PT, R14, 0xfd, P0 ;  /* 0x000000fd0e00780c */ /* 0x000fda0000704470 */
[----:B------:R-:W-:Y:S01]  /*04d0*/  @!P0 IMAD.MOV.U32 R9, RZ, RZ, RZ ;  /* 0x000000ffff098224 */ /* 0x000fe200078e00ff */
[----:B------:R-:W-:Y:S06]  /*04e0*/  @!P0 BRA `(.L_x_3) ;  /* 0x0000000000608947 */ /* 0x000fec0003800000 */
[----:B------:R-:W-:Y:S02]  /*04f0*/  FSETP.GTU.FTZ.AND P0, PT, |R0|, +INF , PT ;  /* 0x7f8000000000780b */ /* 0x000fe40003f1c200 */
[----:B------:R-:W-:Y:S02]  /*0500*/  FSETP.GTU.FTZ.AND P1, PT, |R11|, +INF , PT ;  /* 0x7f8000000b00780b */ /* 0x000fe40003f3c200 */
[----:B------:R-:W-:Y:S02]  /*0510*/  MOV R3, R11 ;  /* 0x0000000b00037202 */ /* 0x000fe40000000f00 */
[----:B------:R-:W-:-:S13]  /*0520*/  PLOP3.LUT P0, PT, P0, P1, PT, 0xf8, 0x8f ;  /* 0x00000000008f781c */ /* 0x000fda0000703f70 */
[----:B------:R-:W-:Y:S05]  /*0530*/  @P0 BRA `(.L_x_4) ;  /* 0x00000004004c0947 */ /* 0x000fea0003800000 */
[----:B------:R-:W-:-:S13]  /*0540*/  LOP3.LUT P0, RZ, R11, 0x7fffffff, R13, 0xc8, !PT ;  /* 0x7fffffff0bff7812 */ /* 0x000fda000780c80d */
[----:B------:R-:W-:Y:S05]  /*0550*/  @!P0 BRA `(.L_x_5) ;  /* 0x00000004003c8947 */ /* 0x000fea0003800000 */
[C---:B------:R-:W-:Y:S02]  /*0560*/  FSETP.NEU.FTZ.AND P2, PT, |R0|.reuse, +INF , PT ;  /* 0x7f8000000000780b */ /* 0x040fe40003f5d200 */
[----:B------:R-:W-:Y:S02]  /*0570*/  FSETP.NEU.FTZ.AND P1, PT, |R3|, +INF , PT ;  /* 0x7f8000000300780b */ /* 0x000fe40003f3d200 */
[----:B------:R-:W-:-:S11]  /*0580*/  FSETP.NEU.FTZ.AND P0, PT, |R0|, +INF , PT ;  /* 0x7f8000000000780b */ /* 0x000fd60003f1d200 */
[----:B------:R-:W-:Y:S05]  /*0590*/  @!P1 BRA !P2, `(.L_x_5) ;  /* 0x00000004002c9947 */ /* 0x000fea0005000000 */
[----:B------:R-:W-:-:S04]  /*05a0*/  LOP3.LUT P2, RZ, R13, 0x7fffffff, RZ, 0xc0, !PT ;  /* 0x7fffffff0dff7812 */ /* 0x000fc8000784c0ff */
[----:B------:R-:W-:-:S13]  /*05b0*/  PLOP3.LUT P1, PT, P1, P2, PT, 0x2f, 0xf2 ;  /* 0x0000000000f2781c */ /* 0x000fda0000f24577 */
[----:B------:R-:W-:Y:S05]  /*05c0*/  @P1 BRA `(.L_x_6) ;  /* 0x0000000400181947 */ /* 0x000fea0003800000 */
[----:B------:R-:W-:-:S04]  /*05d0*/  LOP3.LUT P1, RZ, R11, 0x7fffffff, RZ, 0xc0, !PT ;  /* 0x7fffffff0bff7812 */ /* 0x000fc8000782c0ff */
[----:B------:R-:W-:-:S13]  /*05e0*/  PLOP3.LUT P0, PT, P0, P1, PT, 0x2f, 0xf2 ;  /* 0x0000000000f2781c */ /* 0x000fda0000702577 */
[----:B------:R-:W-:Y:S05]  /*05f0*/  @P0 BRA `(.L_x_7) ;  /* 0x0000000400000947 */ /* 0x000fea0003800000 */
[----:B------:R-:W-:Y:S02]  /*0600*/  ISETP.GE.AND P0, PT, R14, RZ, PT ;  /* 0x000000ff0e00720c */ /* 0x000fe40003f06270 */
[----:B------:R-:W-:-:S11]  /*0610*/  ISETP.GE.AND P1, PT, R15, RZ, PT ;  /* 0x000000ff0f00720c */ /* 0x000fd60003f26270 */
[----:B------:R-:W-:Y:S02]  /*0620*/  @P0 IMAD.MOV.U32 R9, RZ, RZ, RZ ;  /* 0x000000ffff090224 */ /* 0x000fe400078e00ff */
[----:B------:R-:W-:Y:S01]  /*0630*/  @!P0 FFMA R13, R0, 1.84467440737095516160e+19, RZ ;  /* 0x5f800000000d8823 */ /* 0x000fe200000000ff */
[----:B------:R-:W-:Y:S02]  /*0640*/  @!P0 IMAD.MOV.U32 R9, RZ, RZ, -0x40 ;  /* 0xffffffc0ff098424 */ /* 0x000fe400078e00ff */
[----:B------:R-:W-:-:S03]  /*0650*/  @!P1 FFMA R11, R3, 1.84467440737095516160e+19, RZ ;  /* 0x5f800000030b9823 */ /* 0x000fc600000000ff */
[----:B------:R-:W-:-:S07]  /*0660*/  @!P1 IADD3 R9, PT, PT, R9, 0x40, RZ ;  /* 0x0000004009099810 */ /* 0x000fce0007ffe0ff */
.L_x_3:
[----:B------:R-:W-:Y:S01]  /*0670*/  LEA R0, R10, 0xc0800000, 0x17 ;  /* 0xc08000000a007811 */ /* 0x000fe200078eb8ff */
[----:B------:R-:W-:Y:S01]  /*0680*/  VIADD R12, R12, 0xffffff81 ;  /* 0xffffff810c0c7836 */ /* 0x000fe20000000000 */
[----:B------:R-:W-:Y:S03]  /*0690*/  BSSY.RECONVERGENT B2, `(.L_x_8) ;  /* 0x0000035000027945 */ /* 0x000fe60003800200 */
[----:B------:R-:W-:Y:S01]  /*06a0*/  IMAD.IADD R11, R11, 0x1, -R0 ;  /* 0x000000010b0b7824 */ /* 0x000fe200078e0a00 */
[C---:B------:R-:W-:Y:S01]  /*06b0*/  IADD3 R10, PT, PT, R12.reuse, 0x7f, -R10 ;  /* 0x0000007f0c0a7810 */ /* 0x040fe20007ffe80a */
[----:B------:R-:W-:Y:S02]  /*06c0*/  IMAD R0, R12, -0x800000, R13 ;  /* 0xff8000000c007824 */ /* 0x000fe400078e020d */
[----:B------:R-:W0:Y:S01]  /*06d0*/  MUFU.RCP R3, R11 ;  /* 0x0000000b00037308 */ /* 0x000e220000001000 */
[----:B------:R-:W-:Y:S01]  /*06e0*/  FADD.FTZ R15, -R11, -RZ ;  /* 0x800000ff0b0f7221 */ /* 0x000fe20000010100 */
[----:B------:R-:W-:-:S03]  /*06f0*/  IADD3 R10, PT, PT, R10, R9, RZ ;  /* 0x000000090a0a7210 */ /* 0x000fc60007ffe0ff */
[----:B0-----:R-:W-:-:S04]  /*0700*/  FFMA R14, R3, R15, 1 ;  /* 0x3f800000030e7423 */ /* 0x001fc8000000000f */
[----:B------:R-:W-:-:S04]  /*0710*/  FFMA R16, R3, R14, R3 ;  /* 0x0000000e03107223 */ /* 0x000fc80000000003 */
[----:B------:R-:W-:-:S04]  /*0720*/  FFMA R3, R0, R16, RZ ;  /* 0x0000001000037223 */ /* 0x000fc800000000ff */
[----:B------:R-:W-:-:S04]  /*0730*/  FFMA R14, R15, R3, R0 ;  /* 0x000000030f0e7223 */ /* 0x000fc80000000000 */
[----:B------:R-:W-:-:S04]  /*0740*/  FFMA R13, R16, R14, R3 ;  /* 0x0000000e100d7223 */ /* 0x000fc80000000003 */
[----:B------:R-:W-:-:S04]  /*0750*/  FFMA R14, R15, R13, R0 ;  /* 0x0000000d0f0e7223 */ /* 0x000fc80000000000 */
[----:B------:R-:W-:-:S05]  /*0760*/  FFMA R0, R16, R14, R13 ;  /* 0x0000000e10007223 */ /* 0x000fca000000000d */
[----:B------:R-:W-:-:S04]  /*0770*/  SHF.R.U32.HI R3, RZ, 0x17, R0 ;  /* 0x00000017ff037819 */ /* 0x000fc80000011600 */
[----:B------:R-:W-:-:S05]  /*0780*/  LOP3.LUT R3, R3, 0xff, RZ, 0xc0, !PT ;  /* 0x000000ff03037812 */ /* 0x000fca00078ec0ff */
[----:B------:R-:W-:-:S04]  /*0790*/  IMAD.IADD R11, R3, 0x1, R10 ;  /* 0x00000001030b7824 */ /* 0x000fc800078e020a */
[----:B------:R-:W-:-:S05]  /*07a0*/  VIADD R3, R11, 0xffffffff ;  /* 0xffffffff0b037836 */ /* 0x000fca0000000000 */
[----:B------:R-:W-:-:S13]  /*07b0*/  ISETP.GE.U32.AND P0, PT, R3, 0xfe, PT ;  /* 0x000000fe0300780c */ /* 0x000fda0003f06070 */
[----:B------:R-:W-:Y:S05]  /*07c0*/  @!P0 BRA `(.L_x_9) ;  /* 0x0000000000808947 */ /* 0x000fea0003800000 */
[----:B------:R-:W-:-:S13]  /*07d0*/  ISETP.GT.AND P0, PT, R11, 0xfe, PT ;  /* 0x000000fe0b00780c */ /* 0x000fda0003f04270 */
[----:B------:R-:W-:Y:S05]  /*07e0*/  @P0 BRA `(.L_x_10) ;  /* 0x00000000006c0947 */ /* 0x000fea0003800000 */
[----:B------:R-:W-:-:S13]  /*07f0*/  ISETP.GE.AND P0, PT, R11, 0x1, PT ;  /* 0x000000010b00780c */ /* 0x000fda0003f06270 */
[----:B------:R-:W-:Y:S05]  /*0800*/  @P0 BRA `(.L_x_11) ;  /* 0x0000000000740947 */ /* 0x000fea0003800000 */
[----:B------:R-:W-:Y:S02]  /*0810*/  ISETP.GE.AND P0, PT, R11, -0x18, PT ;  /* 0xffffffe80b00780c */ /* 0x000fe40003f06270 */
[----:B------:R-:W-:-:S11]  /*0820*/  LOP3.LUT R0, R0, 0x80000000, RZ, 0xc0, !PT ;  /* 0x8000000000007812 */ /* 0x000fd600078ec0ff */
[----:B------:R-:W-:Y:S05]  /*0830*/  @!P0 BRA `(.L_x_11) ;  /* 0x0000000000688947 */ /* 0x000fea0003800000 */
[CCC-:B------:R-:W-:Y:S01]  /*0840*/  FFMA.RZ R3, R16.reuse, R14.reuse, R13.reuse ;  /* 0x0000000e10037223 */ /* 0x1c0fe2000000c00d */
[C---:B------:R-:W-:Y:S01]  /*0850*/  IADD3 R12, PT, PT, R11.reuse, 0x20, RZ ;  /* 0x000000200b0c7810 */ /* 0x040fe20007ffe0ff */
[CCC-:B------:R-:W-:Y:S01]  /*0860*/  FFMA.RM R10, R16.reuse, R14.reuse, R13.reuse ;  /* 0x0000000e100a7223 */ /* 0x1c0fe2000000400d */
[----:B------:R-:W-:Y:S02]  /*0870*/  ISETP.NE.AND P2, PT, R11, RZ, PT ;  /* 0x000000ff0b00720c */ /* 0x000fe40003f45270 */
[----:B------:R-:W-:Y:S01]  /*0880*/  LOP3.LUT R9, R3, 0x7fffff, RZ, 0xc0, !PT ;  /* 0x007fffff03097812 */ /* 0x000fe200078ec0ff */
[----:B------:R-:W-:Y:S01]  /*0890*/  FFMA.RP R3, R16, R14, R13 ;  /* 0x0000000e10037223 */ /* 0x000fe2000000800d */
[----:B------:R-:W-:Y:S01]  /*08a0*/  ISETP.NE.AND P1, PT, R11, RZ, PT ;  /* 0x000000ff0b00720c */ /* 0x000fe20003f25270 */
[----:B------:R-:W-:Y:S01]  /*08b0*/  IMAD.MOV R11, RZ, RZ, -R11 ;  /* 0x000000ffff0b7224 */ /* 0x000fe200078e0a0b */
[----:B------:R-:W-:Y:S02]  /*08c0*/  LOP3.LUT R9, R9, 0x800000, RZ, 0xfc, !PT ;  /* 0x0080000009097812 */ /* 0x000fe400078efcff */
[----:B------:R-:W-:-:S02]  /*08d0*/  FSETP.NEU.FTZ.AND P0, PT, R3, R10, PT ;  /* 0x0000000a0300720b */ /* 0x000fc40003f1d000 */
[----:B------:R-:W-:Y:S02]  /*08e0*/  SHF.L.U32 R12, R9, R12, RZ ;  /* 0x0000000c090c7219 */ /* 0x000fe400000006ff */
[----:B------:R-:W-:Y:S02]  /*08f0*/  SEL R10, R11, RZ, P2 ;  /* 0x000000ff0b0a7207 */ /* 0x000fe40001000000 */
[----:B------:R-:W-:Y:S02]  /*0900*/  ISETP.NE.AND P1, PT, R12, RZ, P1 ;  /* 0x000000ff0c00720c */ /* 0x000fe40000f25270 */
[----:B------:R-:W-:Y:S02]  /*0910*/  SHF.R.U32.HI R10, RZ, R10, R9 ;  /* 0x0000000aff0a7219 */ /* 0x000fe40000011609 */
[----:B------:R-:W-:Y:S02]  /*0920*/  PLOP3.LUT P0, PT, P0, P1, PT, 0xf8, 0x8f ;  /* 0x00000000008f781c */ /* 0x000fe40000703f70 */
[----:B------:R-:W-:-:S02]  /*0930*/  SHF.R.U32.HI R12, RZ, 0x1, R10 ;  /* 0x00000001ff0c7819 */ /* 0x000fc4000001160a */
[----:B------:R-:W-:-:S04]  /*0940*/  SEL R3, RZ, 0x1, !P0 ;  /* 0x00000001ff037807 */ /* 0x000fc80004000000 */
[----:B------:R-:W-:-:S04]  /*0950*/  LOP3.LUT R3, R3, 0x1, R12, 0xf8, !PT ;  /* 0x0000000103037812 */ /* 0x000fc800078ef80c */
[----:B------:R-:W-:-:S04]  /*0960*/  LOP3.LUT R3, R3, R10, RZ, 0xc0, !PT ;  /* 0x0000000a03037212 */ /* 0x000fc800078ec0ff */
[----:B------:R-:W-:-:S04]  /*0970*/  IADD3 R3, PT, PT, R12, R3, RZ ;  /* 0x000000030c037210 */ /* 0x000fc80007ffe0ff */
[----:B------:R-:W-:Y:S01]  /*0980*/  LOP3.LUT R0, R3, R0, RZ, 0xfc, !PT ;  /* 0x0000000003007212 */ /* 0x000fe200078efcff */
[----:B------:R-:W-:Y:S06]  /*0990*/  BRA `(.L_x_11) ;  /* 0x0000000000107947 */ /* 0x000fec0003800000 */
.L_x_10:
[----:B------:R-:W-:-:S04]  /*09a0*/  LOP3.LUT R0, R0, 0x80000000, RZ, 0xc0, !PT ;  /* 0x8000000000007812 */ /* 0x000fc800078ec0ff */
[----:B------:R-:W-:Y:S01]  /*09b0*/  LOP3.LUT R0, R0, 0x7f800000, RZ, 0xfc, !PT ;  /* 0x7f80000000007812 */ /* 0x000fe200078efcff */
[----:B------:R-:W-:Y:S06]  /*09c0*/  BRA `(.L_x_11) ;  /* 0x0000000000047947 */ /* 0x000fec0003800000 */
.L_x_9:
[----:B------:R-:W-:-:S07]  /*09d0*/  IMAD R0, R10, 0x800000, R0 ;  /* 0x008000000a007824 */ /* 0x000fce00078e0200 */
.L_x_11:
[----:B------:R-:W-:Y:S05]  /*09e0*/  BSYNC.RECONVERGENT B2 ;  /* 0x0000000000027941 */ /* 0x000fea0003800200 */
.L_x_8:
[----:B------:R-:W-:Y:S05]  /*09f0*/  BRA `(.L_x_12) ;  /* 0x0000000000207947 */ /* 0x000fea0003800000 */
.L_x_7:
[----:B------:R-:W-:-:S04]  /*0a00*/  LOP3.LUT R0, R11, 0x80000000, R13, 0x48, !PT ;  /* 0x800000000b007812 */ /* 0x000fc800078e480d */
[----:B------:R-:W-:Y:S01]  /*0a10*/  LOP3.LUT R0, R0, 0x7f800000, RZ, 0xfc, !PT ;  /* 0x7f80000000007812 */ /* 0x000fe200078efcff */
[----:B------:R-:W-:Y:S06]  /*0a20*/  BRA `(.L_x_12) ;  /* 0x0000000000147947 */ /* 0x000fec0003800000 */
.L_x_6:
[----:B------:R-:W-:Y:S01]  /*0a30*/  LOP3.LUT R0, R11, 0x80000000, R13, 0x48, !PT ;  /* 0x800000000b007812 */ /* 0x000fe200078e480d */
[----:B------:R-:W-:Y:S06]  /*0a40*/  BRA `(.L_x_12) ;  /* 0x00000000000c7947 */ /* 0x000fec0003800000 */
.L_x_5:
[----:B------:R-:W0:Y:S01]  /*0a50*/  MUFU.RSQ R0, -QNAN ;  /* 0xffc0000000007908 */ /* 0x000e220000001400 */
[----:B------:R-:W-:Y:S05]  /*0a60*/  BRA `(.L_x_12) ;  /* 0x0000000000047947 */ /* 0x000fea0003800000 */
.L_x_4:
[----:B------:R-:W-:-:S07]  /*0a70*/  FADD.FTZ R0, R0, R3 ;  /* 0x0000000300007221 */ /* 0x000fce0000010000 */
.L_x_12:
[----:B------:R-:W-:Y:S05]  /*0a80*/  BSYNC.RECONVERGENT B1 ;  /* 0x0000000000017941 */ /* 0x000fea0003800200 */
.L_x_2:
[----:B------:R-:W-:-:S04]  /*0a90*/  HFMA2 R9, -RZ, RZ, 0, 0 ;  /* 0x00000000ff097431 */ /* 0x000fc800000001ff */
[----:B0-----:R-:W-:Y:S05]  /*0aa0*/  RET.REL.NODEC R8 `(_Z12updateKernelPfS_S_S_S_fffffffiii) ;  /* 0xfffffff408547950 */ /* 0x001fea0003c3ffff */
.L_x_13:
[----:B------:R-:W-:-:S00]  /*0ab0*/  BRA `(.L_x_13) ;  /* 0xfffffffc00fc7947 */ /* 0x000fc0000383ffff */
[----:B------:R-:W-:-:S00]  /*0ac0*/  NOP ;  /* 0x0000000000007918 */ /* 0x000fc00000000000 */
        /* <DEDUP_REMOVED lines=11> */
.L_x_29:


//--------------------- .text._Z15laplacianKernelPfS_ii --------------------------
	.section	.text._Z15laplacianKernelPfS_ii,"ax",@progbits
	.align	128
        .global         _Z15laplacianKernelPfS_ii
        .type           _Z15laplacianKernelPfS_ii,@function
        .size           _Z15laplacianKernelPfS_ii,(.L_x_31 - _Z15laplacianKernelPfS_ii)
        .other          _Z15laplacianKernelPfS_ii,@"STO_CUDA_ENTRY STV_DEFAULT"
_Z15laplacianKernelPfS_ii:
.text._Z15laplacianKernelPfS_ii:
[----:B------:R-:W-:Y:S01]  /*0000*/  LDC R1, c[0x0][0x37c] ;  /* 0x0000df00ff017b82 */ /* 0x000fe20000000800 */
[----:B------:R-:W0:Y:S07]  /*0010*/  S2R R13, SR_TID.Y ;  /* 0x00000000000d7919 */ /* 0x000e2e0000002200 */
[----:B------:R-:W1:Y:S01]  /*0020*/  LDC R17, c[0x0][0x360] ;  /* 0x0000d800ff117b82 */ /* 0x000e620000000800 */
[----:B------:R-:W2:Y:S01]  /*0030*/  LDCU.64 UR6, c[0x0][0x380] ;  /* 0x00007000ff0677ac */ /* 0x000ea20008000a00 */
[----:B------:R-:W1:Y:S06]  /*0040*/  S2R R8, SR_TID.X ;  /* 0x0000000000087919 */ /* 0x000e6c0000002100 */
[----:B------:R-:W0:Y:S08]  /*0050*/  S2UR UR5, SR_CTAID.Y ;  /* 0x00000000000579c3 */ /* 0x000e300000002600 */
[----:B------:R-:W0:Y:S08]  /*0060*/  LDC R10, c[0x0][0x364] ;  /* 0x0000d900ff0a7b82 */ /* 0x000e300000000800 */
[----:B------:R-:W1:Y:S08]  /*0070*/  S2UR UR4, SR_CTAID.X ;  /* 0x00000000000479c3 */ /* 0x000e700000002500 */
[----:B------:R-:W3:Y:S01]  /*0080*/  LDC.64 R2, c[0x0][0x390] ;  /* 0x0000e400ff027b82 */ /* 0x000ee20000000a00 */
[----:B0-----:R-:W-:-:S02]  /*0090*/  IMAD R0, R10, UR5, R13 ;  /* 0x000000050a007c24 */ /* 0x001fc4000f8e020d */
[----:B-1----:R-:W-:Y:S01]  /*00a0*/  IMAD R9, R17, UR4, R8 ;  /* 0x0000000411097c24 */ /* 0x002fe2000f8e0208 */
[----:B------:R-:W0:Y:S04]  /*00b0*/  LDCU.64 UR4, c[0x0][0x358] ;  /* 0x00006b00ff0477ac */ /* 0x000e280008000a00 */
[C---:B------:R-:W-:Y:S02]  /*00c0*/  ISETP.GE.AND P0, PT, R9.reuse, 0x1, PT ;  /* 0x000000010900780c */ /* 0x040fe40003f06270 */
[C---:B---3--:R-:W-:Y:S01]  /*00d0*/  ISETP.GE.AND P1, PT, R0.reuse, R3, PT ;  /* 0x000000030000720c */ /* 0x048fe20003f26270 */
[-C--:B------:R-:W-:Y:S01]  /*00e0*/  IMAD R16, R0, R2.reuse, RZ ;  /* 0x0000000200107224 */ /* 0x080fe200078e02ff */
[----:B------:R-:W-:Y:S02]  /*00f0*/  ISETP.NE.OR P2, PT, R8, RZ, !P0 ;  /* 0x000000ff0800720c */ /* 0x000fe40004745670 */
[C---:B------:R-:W-:Y:S01]  /*0100*/  ISETP.LT.AND P1, PT, R9.reuse, R2, !P1 ;  /* 0x000000020900720c */ /* 0x040fe20004f21270 */
[--C-:B------:R-:W-:Y:S01]  /*0110*/  IMAD.IADD R11, R9, 0x1, R16.reuse ;  /* 0x00000001090b7824 */ /* 0x100fe200078e0210 */
[----:B------:R-:W-:-:S02]  /*0120*/  SHF.R.S32.HI R19, RZ, 0x1f, R16 ;  /* 0x0000001fff137819 */ /* 0x000fc40000011410 */
[C---:B------:R-:W-:Y:S02]  /*0130*/  IADD3 R5, P3, PT, R9.reuse, R16, RZ ;  /* 0x0000001009057210 */ /* 0x040fe40007f7e0ff */
[----:B------:R-:W-:Y:S02]  /*0140*/  ISETP.GE.OR P2, PT, R0, R3, P2 ;  /* 0x000000030000720c */ /* 0x000fe40001746670 */
[----:B------:R-:W-:Y:S02]  /*0150*/  LEA.HI.X.SX32 R12, R9, R19, 0x1, P3 ;  /* 0x00000013090c7211 */ /* 0x000fe400018f0eff */
[----:B--2---:R-:W-:-:S03]  /*0160*/  LEA R4, P3, R5, UR6, 0x2 ;  /* 0x0000000605047c11 */ /* 0x004fc6000f8610ff */
[----:B------:R-:W1:Y:S01]  /*0170*/  @P1 LDC.64 R6, c[0x0][0x380] ;  /* 0x0000e000ff061b82 */ /* 0x000e620000000a00 */
[----:B------:R-:W-:-:S05]  /*0180*/  LEA.HI.X R5, R5, UR7, R12, 0x2, P3 ;  /* 0x0000000705057c11 */ /* 0x000fca00098f140c */
[----:B0-----:R-:W2:Y:S01]  /*0190*/  @!P2 LDG.E R21, desc[UR4][R4.64+-0x4] ;  /* 0xfffffc040415a981 */ /* 0x001ea2000c1e1900 */
[----:B-1----:R-:W-:-:S06]  /*01a0*/  @P1 IMAD.WIDE R6, R11, 0x4, R6 ;  /* 0x000000040b061825 */ /* 0x002fcc00078e0206 */
[----:B------:R-:W3:Y:S01]  /*01b0*/  @P1 LDG.E R7, desc[UR4][R6.64] ;  /* 0x0000000406071981 */ /* 0x000ee2000c1e1900 */
[----:B------:R-:W0:Y:S01]  /*01c0*/  S2R R12, SR_CgaCtaId ;  /* 0x00000000000c7919 */ /* 0x000e220000008800 */
[----:B------:R-:W-:Y:S02]  /*01d0*/  MOV R15, 0x400 ;  /* 0x00000400000f7802 */ /* 0x000fe40000000f00 */
[----:B------:R-:W-:Y:S02]  /*01e0*/  ISETP.GE.AND P3, PT, R0, R3, PT ;  /* 0x000000030000720c */ /* 0x000fe40003f66270 */
[----:B0-----:R-:W-:-:S05]  /*01f0*/  LEA R15, R12, R15, 0x18 ;  /* 0x0000000f0c0f7211 */ /* 0x001fca00078ec0ff */
[----:B------:R-:W-:-:S04]  /*0200*/  IMAD R18, R13, 0x88, R15 ;  /* 0x000000880d127824 */ /* 0x000fc800078e020f */
[----:B------:R-:W-:Y:S02]  /*0210*/  IMAD R14, R8, 0x4, R18 ;  /* 0x00000004080e7824 */ /* 0x000fe400078e0212 */
[----:B------:R-:W-:Y:S02]  /*0220*/  VIADD R12, R2, 0xffffffff ;  /* 0xffffffff020c7836 */ /* 0x000fe40000000000 */
[----:B------:R-:W-:Y:S01]  /*0230*/  VIADD R23, R17, 0xffffffff ;  /* 0xffffffff11177836 */ /* 0x000fe20000000000 */
[----:B------:R-:W-:Y:S02]  /*0240*/  BSSY.RECONVERGENT B0, `(.L_x_14) ;  /* 0x000000d000007945 */ /* 0x000fe40003800200 */
[----:B------:R-:W-:-:S04]  /*0250*/  ISETP.GE.OR P3, PT, R9, R12, P3 ;  /* 0x0000000c0900720c */ /* 0x000fc80001f66670 */
[----:B------:R-:W-:Y:S01]  /*0260*/  ISETP.NE.OR P3, PT, R8, R23, P3 ;  /* 0x000000170800720c */ /* 0x000fe20001f65670 */
[----:B---3--:R0:W-:Y:S04]  /*0270*/  @P1 STS [R14+0x8c], R7 ;  /* 0x00008c070e001388 */ /* 0x0081e80000000800 */
[----:B--2---:R0:W-:Y:S01]  /*0280*/  @!P2 STS [R18+0x88], R21 ;  /* 0x000088151200a388 */ /* 0x0041e20000000800 */
[----:B------:R-:W-:Y:S07]  /*0290*/  @!P2 BRA `(.L_x_15) ;  /* 0x00000000001ca947 */ /* 0x000fee0003800000 */
[----:B------:R-:W-:-:S04]  /*02a0*/  LOP3.LUT P2, RZ, R9, R8, RZ, 0xfc, !PT ;  /* 0x0000000809ff7212 */ /* 0x000fc8000784fcff */
[----:B------:R-:W-:-:S13]  /*02b0*/  ISETP.GE.OR P2, PT, R0, R3, P2 ;  /* 0x000000030000720c */ /* 0x000fda0001746670 */
[----:B------:R-:W-:Y:S05]  /*02c0*/  @P2 BRA `(.L_x_15) ;  /* 0x0000000000102947 */ /* 0x000fea0003800000 */
[----:B------:R-:W-:-:S04]  /*02d0*/  LEA R6, P2, R16, UR6, 0x2 ;  /* 0x0000000610067c11 */ /* 0x000fc8000f8410ff */
[----:B0-----:R-:W-:-:S06]  /*02e0*/  LEA.HI.X R7, R16, UR7, R19, 0x2, P2 ;  /* 0x0000000710077c11 */ /* 0x001fcc00090f1413 */
[----:B------:R-:W2:Y:S04]  /*02f0*/  LDG.E R7, desc[UR4][R6.64+0x4] ;  /* 0x0000040406077981 */ /* 0x000ea8000c1e1900 */
[----:B--2---:R1:W-:Y:S02]  /*0300*/  STS [R18+0x88], R7 ;  /* 0x0000880712007388 */ /* 0x0043e40000000800 */
.L_x_15:
[----:B------:R-:W-:Y:S05]  /*0310*/  BSYNC.RECONVERGENT B0 ;  /* 0x0000000000007941 */ /* 0x000fea0003800200 */
.L_x_14:
[----:B------:R-:W-:Y:S04]  /*0320*/  BSSY.RECONVERGENT B0, `(.L_x_16) ;  /* 0x0000011000007945 */ /* 0x000fe80003800200 */
[----:B------:R-:W-:Y:S05]  /*0330*/  @P3 BRA `(.L_x_17) ;  /* 0x0000000000103947 */ /* 0x000fea0003800000 */
[----:B------:R-:W2:Y:S01]  /*0340*/  LDG.E R4, desc[UR4][R4.64+0x4] ;  /* 0x0000040404047981 */ /* 0x000ea2000c1e1900 */
[----:B------:R-:W-:-:S05]  /*0350*/  IMAD R17, R17, 0x4, R18 ;  /* 0x0000000411117824 */ /* 0x000fca00078e0212 */
[----:B--2---:R3:W-:Y:S01]  /*0360*/  STS [R17+0x8c], R4 ;  /* 0x00008c0411007388 */ /* 0x0047e20000000800 */
[----:B------:R-:W-:Y:S05]  /*0370*/  BRA `(.L_x_18) ;  /* 0x00000000002c7947 */ /* 0x000fea0003800000 */
.L_x_17:
[----:B------:R-:W-:-:S04]  /*0380*/  ISETP.NE.AND P2, PT, R9, R12, PT ;  /* 0x0000000c0900720c */ /* 0x000fc80003f45270 */
[----:B------:R-:W-:-:S04]  /*0390*/  ISETP.NE.OR P2, PT, R8, R23, P2 ;  /* 0x000000170800720c */ /* 0x000fc80001745670 */
[----:B------:R-:W-:-:S13]  /*03a0*/  ISETP.GE.OR P2, PT, R0, R3, P2 ;  /* 0x000000030000720c */ /* 0x000fda0001746670 */
[----:B------:R-:W-:Y:S05]  /*03b0*/  @P2 BRA `(.L_x_18) ;  /* 0x00000000001c2947 */ /* 0x000fea0003800000 */
[----:B------:R-:W-:-:S04]  /*03c0*/  IADD3 R5, P2, PT, R16, R2, RZ ;  /* 0x0000000210057210 */ /* 0x000fc80007f5e0ff */
[----:B------:R-:W-:Y:S02]  /*03d0*/  LEA.HI.X.SX32 R6, R2, R19, 0x1, P2 ;  /* 0x0000001302067211 */ /* 0x000fe400010f0eff */
[----:B------:R-:W-:-:S04]  /*03e0*/  LEA R4, P2, R5, UR6, 0x2 ;  /* 0x0000000605047c11 */ /* 0x000fc8000f8410ff */
[----:B------:R-:W-:-:S05]  /*03f0*/  LEA.HI.X R5, R5, UR7, R6, 0x2, P2 ;  /* 0x0000000705057c11 */ /* 0x000fca00090f1406 */
[----:B------:R-:W2:Y:S01]  /*0400*/  LDG.E R4, desc[UR4][R4.64+-0x8] ;  /* 0xfffff80404047981 */ /* 0x000ea2000c1e1900 */
[----:B------:R-:W-:-:S05]  /*0410*/  IMAD R17, R17, 0x4, R18 ;  /* 0x0000000411117824 */ /* 0x000fca00078e0212 */
[----:B--2---:R2:W-:Y:S02]  /*0420*/  STS [R17+0x8c], R4 ;  /* 0x00008c0411007388 */ /* 0x0045e40000000800 */
.L_x_18:
[----:B------:R-:W-:Y:S05]  /*0430*/  BSYNC.RECONVERGENT B0 ;  /* 0x0000000000007941 */ /* 0x000fea0003800200 */
.L_x_16:
[----:B------:R-:W-:Y:S01]  /*0440*/  ISETP.NE.AND P2, PT, R0, RZ, PT ;  /* 0x000000ff0000720c */ /* 0x000fe20003f45270 */
[----:B------:R-:W-:Y:S03]  /*0450*/  BSSY.RECONVERGENT B0, `(.L_x_19) ;  /* 0x0000014000007945 */ /* 0x000fe60003800200 */
[----:B------:R-:W-:-:S04]  /*0460*/  ISETP.NE.OR P3, PT, R13, RZ, !P2 ;  /* 0x000000ff0d00720c */ /* 0x000fc80005765670 */
[----:B------:R-:W-:-:S13]  /*0470*/  ISETP.GE.OR P3, PT, R9, R2, P3 ;  /* 0x000000020900720c */ /* 0x000fda0001f66670 */
[----:B------:R-:W-:Y:S05]  /*0480*/  @P3 BRA `(.L_x_20) ;  /* 0x00000000001c3947 */ /* 0x000fea0003800000 */
[----:B--23--:R-:W2:Y:S01]  /*0490*/  LDC.64 R4, c[0x0][0x380] ;  /* 0x0000e000ff047b82 */ /* 0x00cea20000000a00 */
[----:B01----:R-:W-:-:S05]  /*04a0*/  IADD3 R7, PT, PT, R9, -R2, R16 ;  /* 0x8000000209077210 */ /* 0x003fca0007ffe010 */
[----:B--2---:R-:W-:-:S06]  /*04b0*/  IMAD.WIDE R4, R7, 0x4, R4 ;  /* 0x0000000407047825 */ /* 0x004fcc00078e0204 */
[----:B------:R-:W2:Y:S01]  /*04c0*/  LDG.E R4, desc[UR4][R4.64] ;  /* 0x0000000404047981 */ /* 0x000ea2000c1e1900 */
[----:B------:R-:W-:-:S05]  /*04d0*/  IMAD R7, R8, 0x4, R15 ;  /* 0x0000000408077824 */ /* 0x000fca00078e020f */
[----:B--2---:R0:W-:Y:S01]  /*04e0*/  STS [R7+0x4], R4 ;  /* 0x0000040407007388 */ /* 0x0041e20000000800 */
[----:B------:R-:W-:Y:S05]  /*04f0*/  BRA `(.L_x_21) ;  /* 0x0000000000247947 */ /* 0x000fea0003800000 */
.L_x_20:
[----:B------:R-:W-:-:S04]  /*0500*/  LOP3.LUT P3, RZ, R13, R0, RZ, 0xfc, !PT ;  /* 0x000000000dff7212 */ /* 0x000fc8000786fcff */
[----:B------:R-:W-:-:S13]  /*0510*/  ISETP.GE.OR P3, PT, R9, R2, P3 ;  /* 0x000000020900720c */ /* 0x000fda0001f66670 */
[----:B------:R-:W-:Y:S05]  /*0520*/  @P3 BRA `(.L_x_21) ;  /* 0x0000000000183947 */ /* 0x000fea0003800000 */
[----:B--23--:R-:W2:Y:S01]  /*0530*/  LDC.64 R4, c[0x0][0x380] ;  /* 0x0000e000ff047b82 */ /* 0x00cea20000000a00 */
[----:B01----:R-:W-:-:S04]  /*0540*/  IMAD.IADD R7, R9, 0x1, R2 ;  /* 0x0000000109077824 */ /* 0x003fc800078e0202 */
[----:B--2---:R-:W-:-:S06]  /*0550*/  IMAD.WIDE R4, R7, 0x4, R4 ;  /* 0x0000000407047825 */ /* 0x004fcc00078e0204 */
[----:B------:R-:W2:Y:S01]  /*0560*/  LDG.E R4, desc[UR4][R4.64] ;  /* 0x0000000404047981 */ /* 0x000ea2000c1e1900 */
[----:B------:R-:W-:-:S05]  /*0570*/  IMAD R7, R8, 0x4, R15 ;  /* 0x0000000408077824 */ /* 0x000fca00078e020f */
[----:B--2---:R4:W-:Y:S02]  /*0580*/  STS [R7+0x4], R4 ;  /* 0x0000040407007388 */ /* 0x0049e40000000800 */
.L_x_21:
[----:B------:R-:W-:Y:S05]  /*0590*/  BSYNC.RECONVERGENT B0 ;  /* 0x0000000000007941 */ /* 0x000fea0003800200 */
.L_x_19:
[----:B------:R-:W-:Y:S01]  /*05a0*/  VIADD R5, R3, 0xffffffff ;  /* 0xffffffff03057836 */ /* 0x000fe20000000000 */
[----:B------:R-:W-:Y:S01]  /*05b0*/  ISETP.GE.AND P3, PT, R9, R2, PT ;  /* 0x000000020900720c */ /* 0x000fe20003f66270 */
[----:B0-234-:R-:W-:Y:S01]  /*05c0*/  VIADD R4, R10, 0xffffffff ;  /* 0xffffffff0a047836 */ /* 0x01dfe20000000000 */
[----:B------:R-:W-:Y:S02]  /*05d0*/  BSSY.RECONVERGENT B0, `(.L_x_22) ;  /* 0x0000018000007945 */ /* 0x000fe40003800200 */
[----:B------:R-:W-:-:S04]  /*05e0*/  ISETP.GE.OR P3, PT, R0, R5, P3 ;  /* 0x000000050000720c */ /* 0x000fc80001f66670 */
[----:B------:R-:W-:-:S13]  /*05f0*/  ISETP.NE.OR P3, PT, R13, R4, P3 ;  /* 0x000000040d00720c */ /* 0x000fda0001f65670 */
[----:B------:R-:W-:Y:S05]  /*0600*/  @P3 BRA `(.L_x_23) ;  /* 0x0000000000203947 */ /* 0x000fea0003800000 */
[----:B-1----:R-:W0:Y:S01]  /*0610*/  LDC.64 R6, c[0x0][0x380] ;  /* 0x0000e000ff067b82 */ /* 0x002e220000000a00 */
[----:B------:R-:W-:-:S04]  /*0620*/  IMAD.IADD R3, R11, 0x1, R2 ;  /* 0x000000010b037824 */ /* 0x000fc800078e0202 */
[----:B0-----:R-:W-:-:S06]  /*0630*/  IMAD.WIDE R2, R3, 0x4, R6 ;  /* 0x0000000403027825 */ /* 0x001fcc00078e0206 */
[----:B------:R-:W2:Y:S01]  /*0640*/  LDG.E R2, desc[UR4][R2.64] ;  /* 0x0000000402027981 */ /* 0x000ea2000c1e1900 */
[----:B------:R-:W-:-:S04]  /*0650*/  IMAD R15, R10, 0x88, R15 ;  /* 0x000000880a0f7824 */ /* 0x000fc800078e020f */
[----:B------:R-:W-:-:S05]  /*0660*/  IMAD R15, R8, 0x4, R15 ;  /* 0x00000004080f7824 */ /* 0x000fca00078e020f */
[----:B--2---:R2:W-:Y:S01]  /*0670*/  STS [R15+0x8c], R2 ;  /* 0x00008c020f007388 */ /* 0x0045e20000000800 */
[----:B------:R-:W-:Y:S05]  /*0680*/  BRA `(.L_x_24) ;  /* 0x0000000000307947 */ /* 0x000fea0003800000 */
.L_x_23:
[----:B------:R-:W-:-:S04]  /*0690*/  ISETP.NE.AND P3, PT, R0, R5, PT ;  /* 0x000000050000720c */ /* 0x000fc80003f65270 */
[----:B------:R-:W-:-:S04]  /*06a0*/  ISETP.NE.OR P3, PT, R13, R4, P3 ;  /* 0x000000040d00720c */ /* 0x000fc80001f65670 */
[----:B------:R-:W-:-:S13]  /*06b0*/  ISETP.GE.OR P3, PT, R9, R2, P3 ;  /* 0x000000020900720c */ /* 0x000fda0001f66670 */
[----:B------:R-:W-:Y:S05]  /*06c0*/  @P3 BRA `(.L_x_24) ;  /* 0x0000000000203947 */ /* 0x000fea0003800000 */
[----:B-1----:R-:W0:Y:S01]  /*06d0*/  LDC.64 R6, c[0x0][0x380] ;  /* 0x0000e000ff067b82 */ /* 0x002e220000000a00 */
[----:B------:R-:W-:-:S04]  /*06e0*/  VIADD R3, R3, 0xfffffffe ;  /* 0xfffffffe03037836 */ /* 0x000fc80000000000 */
[----:B------:R-:W-:-:S04]  /*06f0*/  IMAD R3, R3, R2, R9 ;  /* 0x0000000203037224 */ /* 0x000fc800078e0209 */
[----:B0-----:R-:W-:-:S06]  /*0700*/  IMAD.WIDE R2, R3, 0x4, R6 ;  /* 0x0000000403027825 */ /* 0x001fcc00078e0206 */
[----:B------:R-:W2:Y:S01]  /*0710*/  LDG.E R2, desc[UR4][R2.64] ;  /* 0x0000000402027981 */ /* 0x000ea2000c1e1900 */
[----:B------:R-:W-:-:S04]  /*0720*/  IMAD R15, R10, 0x88, R15 ;  /* 0x000000880a0f7824 */ /* 0x000fc800078e020f */
[----:B------:R-:W-:-:S05]  /*0730*/  IMAD R15, R8, 0x4, R15 ;  /* 0x00000004080f7824 */ /* 0x000fca00078e020f */
[----:B--2---:R0:W-:Y:S02]  /*0740*/  STS [R15+0x8c], R2 ;  /* 0x00008c020f007388 */ /* 0x0041e40000000800 */
.L_x_24:
[----:B------:R-:W-:Y:S05]  /*0750*/  BSYNC.RECONVERGENT B0 ;  /* 0x0000000000007941 */ /* 0x000fea0003800200 */
.L_x_22:
[----:B------:R-:W-:Y:S06]  /*0760*/  BAR.SYNC.DEFER_BLOCKING 0x0 ;  /* 0x0000000000007b1d */ /* 0x000fec0000010000 */
[----:B------:R-:W-:Y:S05]  /*0770*/  @!P1 EXIT ;  /* 0x000000000000994d */ /* 0x000fea0003800000 */
[C---:B------:R-:W-:Y:S01]  /*0780*/  ISETP.GE.AND P1, PT, R9.reuse, R12, PT ;  /* 0x0000000c0900720c */ /* 0x040fe20003f26270 */
[----:B------:R-:W-:Y:S03]  /*0790*/  BSSY.RECONVERGENT B0, `(.L_x_25) ;  /* 0x0000056000007945 */ /* 0x000fe60003800200 */
[----:B------:R-:W-:-:S04]  /*07a0*/  ISETP.LT.OR P1, PT, R9, 0x1, P1 ;  /* 0x000000010900780c */ /* 0x000fc80000f21670 */
[----:B------:R-:W-:-:S04]  /*07b0*/  ISETP.EQ.OR P1, PT, R0, RZ, P1 ;  /* 0x000000ff0000720c */ /* 0x000fc80000f22670 */
[----:B------:R-:W-:-:S13]  /*07c0*/  ISETP.GE.OR P1, PT, R0, R5, P1 ;  /* 0x000000050000720c */ /* 0x000fda0000f26670 */
[----:B------:R-:W-:Y:S05]  /*07d0*/  @P1 BRA `(.L_x_26) ;  /* 0x0000000000281947 */ /* 0x000fea0003800000 */
[----:B------:R-:W-:Y:S04]  /*07e0*/  LDS R0, [R14+0x88] ;  /* 0x000088000e007984 */ /* 0x000fe80000000800 */
[----:B------:R-:W3:Y:S04]  /*07f0*/  LDS R3, [R14+0x90] ;  /* 0x000090000e037984 */ /* 0x000ee80000000800 */
[----:B------:R-:W4:Y:S04]  /*0800*/  LDS R5, [R14+0x4] ;  /* 0x000004000e057984 */ /* 0x000f280000000800 */
[----:B-1----:R-:W1:Y:S04]  /*0810*/  LDS R7, [R14+0x114] ;  /* 0x000114000e077984 */ /* 0x002e680000000800 */
[----:B------:R-:W5:Y:S01]  /*0820*/  LDS R9, [R14+0x8c] ;  /* 0x00008c000e097984 */ /* 0x000f620000000800 */
[----:B---3--:R-:W-:-:S04]  /*0830*/  FADD R0, R0, R3 ;  /* 0x0000000300007221 */ /* 0x008fc80000000000 */
[----:B----4-:R-:W-:-:S04]  /*0840*/  FADD R0, R0, R5 ;  /* 0x0000000500007221 */ /* 0x010fc80000000000 */
[----:B-1----:R-:W-:-:S04]  /*0850*/  FADD R0, R0, R7 ;  /* 0x0000000700007221 */ /* 0x002fc80000000000 */
[----:B-----5:R-:W-:Y:S01]  /*0860*/  FFMA R7, R9, -4, R0 ;  /* 0xc080000009077823 */ /* 0x020fe20000000000 */
[----:B------:R-:W-:Y:S06]  /*0870*/  BRA `(.L_x_27) ;  /* 0x00000004001c7947 */ /* 0x000fec0003800000 */
.L_x_26:
[----:B------:R-:W-:-:S04]  /*0880*/  ISETP.NE.OR P1, PT, R9, RZ, !P2 ;  /* 0x000000ff0900720c */ /* 0x000fc80005725670 */
[----:B------:R-:W-:-:S13]  /*0890*/  ISETP.GE.OR P1, PT, R0, R5, P1 ;  /* 0x000000050000720c */ /* 0x000fda0000f26670 */
[----:B0-2---:R-:W-:Y:S04]  /*08a0*/  @!P1 LDS R2, [R14+0x90] ;  /* 0x000090000e029984 */ /* 0x005fe80000000800 */
[----:B------:R-:W0:Y:S04]  /*08b0*/  @!P1 LDS R3, [R14+0x4] ;  /* 0x000004000e039984 */ /* 0x000e280000000800 */
[----:B-1----:R-:W1:Y:S04]  /*08c0*/  @!P1 LDS R7, [R14+0x114] ;  /* 0x000114000e079984 */ /* 0x002e680000000800 */
[----:B------:R-:W2:Y:S01]  /*08d0*/  @!P1 LDS R13, [R14+0x8c] ;  /* 0x00008c000e0d9984 */ /* 0x000ea20000000800 */
[----:B0-----:R-:W-:-:S04]  /*08e0*/  @!P1 FFMA R2, R2, 2, R3 ;  /* 0x4000000002029823 */ /* 0x001fc80000000003 */
[----:B-1----:R-:W-:-:S04]  /*08f0*/  @!P1 FADD R2, R7, R2 ;  /* 0x0000000207029221 */ /* 0x002fc80000000000 */
[----:B--2---:R-:W-:Y:S01]  /*0900*/  @!P1 FFMA R7, R13, -4, R2 ;  /* 0xc08000000d079823 */ /* 0x004fe20000000002 */
[----:B------:R-:W-:Y:S06]  /*0910*/  @!P1 BRA `(.L_x_27) ;  /* 0x0000000000f49947 */ /* 0x000fec0003800000 */
[----:B------:R-:W-:-:S04]  /*0920*/  ISETP.NE.OR P2, PT, R9, R12, !P2 ;  /* 0x0000000c0900720c */ /* 0x000fc80005745670 */
[----:B------:R-:W-:-:S13]  /*0930*/  ISETP.GE.OR P2, PT, R0, R5, P2 ;  /* 0x000000050000720c */ /* 0x000fda0001746670 */
[----:B------:R-:W-:Y:S04]  /*0940*/  @!P2 LDS R2, [R14+0x88] ;  /* 0x000088000e02a984 */ /* 0x000fe80000000800 */
[----:B------:R-:W0:Y:S04]  /*0950*/  @!P2 LDS R3, [R14+0x4] ;  /* 0x000004000e03a984 */ /* 0x000e280000000800 */
[----:B------:R-:W1:Y:S04]  /*0960*/  @!P2 LDS R7, [R14+0x114] ;  /* 0x000114000e07a984 */ /* 0x000e680000000800 */
[----:B------:R-:W2:Y:S01]  /*0970*/  @!P2 LDS R13, [R14+0x8c] ;  /* 0x00008c000e0da984 */ /* 0x000ea20000000800 */
[----:B0-----:R-:W-:-:S04]  /*0980*/  @!P2 FADD R2, R2, R3 ;  /* 0x000000030202a221 */ /* 0x001fc80000000000 */
[----:B-1----:R-:W-:-:S04]  /*0990*/  @!P2 FADD R2, R7, R2 ;  /* 0x000000020702a221 */ /* 0x002fc80000000000 */
[----:B--2---:R-:W-:Y:S01]  /*09a0*/  @!P2 FFMA R7, R13, -4, R2 ;  /* 0xc08000000d07a823 */ /* 0x004fe20000000002 */
[----:B------:R-:W-:Y:S06]  /*09b0*/  @!P2 BRA `(.L_x_27) ;  /* 0x0000000000cca947 */ /* 0x000fec0003800000 */
[----:B------:R-:W-:-:S04]  /*09c0*/  ISETP.NE.AND P1, PT, R0, R5, PT ;  /* 0x000000050000720c */ /* 0x000fc80003f25270 */
[----:B------:R-:W-:-:S04]  /*09d0*/  ISETP.LT.OR P2, PT, R9, 0x1, P1 ;  /* 0x000000010900780c */ /* 0x000fc80000f41670 */
        /* <DEDUP_REMOVED lines=9> */
[----:B------:R-:W-:-:S04]  /*0a70*/  ISETP.NE.OR P0, PT, R0, RZ, !P0 ;  /* 0x000000ff0000720c */ /* 0x000fc80004705670 */
        /* <DEDUP_REMOVED lines=9> */
[----:B------:R-:W-:-:S13]  /*0b10*/  LOP3.LUT P0, RZ, R9, R0, RZ, 0xfc, !PT ;  /* 0x0000000009ff7212 */ /* 0x000fda000780fcff */
[----:B------:R-:W0:Y:S04]  /*0b20*/  @!P0 LDS R2, [R14+0x114] ;  /* 0x000114000e028984 */ /* 0x000e280000000800 */
[----:B------:R-:W1:Y:S04]  /*0b30*/  @!P0 LDS R3, [R14+0x90] ;  /* 0x000090000e038984 */ /* 0x000e680000000800 */
[----:B------:R-:W2:Y:S01]  /*0b40*/  @!P0 LDS R7, [R14+0x8c] ;  /* 0x00008c000e078984 */ /* 0x000ea20000000800 */
[----:B0-----:R-:W-:-:S04]  /*0b50*/  @!P0 FADD R2, R2, R2 ;  /* 0x0000000202028221 */ /* 0x001fc80000000000 */
[----:B-1----:R-:W-:-:S04]  /*0b60*/  @!P0 FFMA R2, R3, 2, R2 ;  /* 0x4000000003028823 */ /* 0x002fc80000000002 */
[----:B--2---:R-:W-:Y:S01]  /*0b70*/  @!P0 FFMA R7, R7, -4, R2 ;  /* 0xc080000007078823 */ /* 0x004fe20000000002 */
[----:B------:R-:W-:Y:S06]  /*0b80*/  @!P0 BRA `(.L_x_27) ;  /* 0x0000000000588947 */ /* 0x000fec0003800000 */
[----:B------:R-:W-:-:S13]  /*0b90*/  ISETP.NE.OR P0, PT, R9, RZ, P1 ;  /* 0x000000ff0900720c */ /* 0x000fda0000f05670 */
[----:B------:R-:W-:Y:S04]  /*0ba0*/  @!P0 LDS R2, [R14+0x90] ;  /* 0x000090000e028984 */ /* 0x000fe80000000800 */
[----:B------:R-:W0:Y:S04]  /*0bb0*/  @!P0 LDS R3, [R14+0x4] ;  /* 0x000004000e038984 */ /* 0x000e280000000800 */
[----:B------:R-:W1:Y:S01]  /*0bc0*/  @!P0 LDS R7, [R14+0x8c] ;  /* 0x00008c000e078984 */ /* 0x000e620000000800 */
[----:B0-----:R-:W-:-:S04]  /*0bd0*/  @!P0 FFMA R2, R2, 2, R3 ;  /* 0x4000000002028823 */ /* 0x001fc80000000003 */
[----:B-1----:R-:W-:Y:S01]  /*0be0*/  @!P0 FFMA R7, R7, -4, R2 ;  /* 0xc080000007078823 */ /* 0x002fe20000000002 */
[----:B------:R-:W-:Y:S06]  /*0bf0*/  @!P0 BRA `(.L_x_27) ;  /* 0x00000000003c8947 */ /* 0x000fec0003800000 */
[----:B------:R-:W-:-:S04]  /*0c00*/  ISETP.NE.AND P0, PT, R9, R12, PT ;  /* 0x0000000c0900720c */ /* 0x000fc80003f05270 */
[----:B------:R-:W-:-:S13]  /*0c10*/  ISETP.NE.OR P0, PT, R0, RZ, P0 ;  /* 0x000000ff0000720c */ /* 0x000fda0000705670 */
[----:B------:R-:W-:Y:S04]  /*0c20*/  @!P0 LDS R7, [R14+0x88] ;  /* 0x000088000e078984 */ /* 0x000fe80000000800 */
[----:B------:R-:W0:Y:S04]  /*0c30*/  @!P0 LDS R0, [R14+0x114] ;  /* 0x000114000e008984 */ /* 0x000e280000000800 */
[----:B------:R-:W1:Y:S01]  /*0c40*/  @!P0 LDS R2, [R14+0x8c] ;  /* 0x00008c000e028984 */ /* 0x000e620000000800 */
[----:B0-----:R-:W-:-:S04]  /*0c50*/  @!P0 FFMA R7, R0, 2, R7 ;  /* 0x4000000000078823 */ /* 0x001fc80000000007 */
[----:B-1----:R-:W-:Y:S01]  /*0c60*/  @!P0 FFMA R7, R2, -4, R7 ;  /* 0xc080000002078823 */ /* 0x002fe20000000007 */
[----:B------:R-:W-:Y:S06]  /*0c70*/  @!P0 BRA `(.L_x_27) ;  /* 0x00000000001c8947 */ /* 0x000fec0003800000 */
[----:B------:R-:W-:Y:S01]  /*0c80*/  ISETP.NE.OR P1, PT, R9, R12, P1 ;  /* 0x0000000c0900720c */ /* 0x000fe20000f25670 */
[----:B------:R-:W-:-:S12]  /*0c90*/  IMAD.MOV.U32 R7, RZ, RZ, RZ ;  /* 0x000000ffff077224 */ /* 0x000fd800078e00ff */
[----:B------:R-:W-:Y:S04]  /*0ca0*/  @!P1 LDS R0, [R14+0x88] ;  /* 0x000088000e009984 */ /* 0x000fe80000000800 */
[----:B------:R-:W0:Y:S04]  /*0cb0*/  @!P1 LDS R3, [R14+0x4] ;  /* 0x000004000e039984 */ /* 0x000e280000000800 */
[----:B------:R-:W1:Y:S01]  /*0cc0*/  @!P1 LDS R5, [R14+0x8c] ;  /* 0x00008c000e059984 */ /* 0x000e620000000800 */
[----:B0-----:R-:W-:-:S04]  /*0cd0*/  @!P1 FADD R0, R0, R3 ;  /* 0x0000000300009221 */ /* 0x001fc80000000000 */
[----:B-1----:R-:W-:-:S07]  /*0ce0*/  @!P1 FFMA R7, R5, -4, R0 ;  /* 0xc080000005079823 */ /* 0x002fce0000000000 */
.L_x_27:
[----:B------:R-:W-:Y:S05]  /*0cf0*/  BSYNC.RECONVERGENT B0 ;  /* 0x0000000000007941 */ /* 0x000fea0003800200 */
.L_x_25:
[----:B0-2---:R-:W0:Y:S02]  /*0d00*/  LDC.64 R2, c[0x0][0x388] ;  /* 0x0000e200ff027b82 */ /* 0x005e240000000a00 */
[----:B0-----:R-:W-:-:S05]  /*0d10*/  IMAD.WIDE R2, R11, 0x4, R2 ;  /* 0x000000040b027825 */ /* 0x001fca00078e0202 */
[----:B------:R-:W-:Y:S01]  /*0d20*/  STG.E desc[UR4][R2.64], R7 ;  /* 0x0000000702007986 */ /* 0x000fe2000c101904 */
[----:B------:R-:W-:Y:S05]  /*0d30*/  EXIT ;  /* 0x000000000000794d */ /* 0x000fea0003800000 */
.L_x_28:
        /* <DEDUP_REMOVED lines=12> */
.L_x_31:


//--------------------- .nv.shared.reserved.0     --------------------------
	.section	.nv.shared.reserved.0,"aw",@nobits
	.weak		__nv_reservedSMEM_offset_0_alias
	.size		__nv_reservedSMEM_offset_0_alias, 0, 64
	.other		__nv_reservedSMEM_offset_0_alias,@"STO_CUDA_RESERVED_SHARED STV_DEFAULT"
__nv_reservedSMEM_offset_0_alias:
	.zero		0
	.zero		64


//--------------------- .nv.shared._Z15laplacianKernelPfS_ii --------------------------
	.section	.nv.shared._Z15laplacianKernelPfS_ii,"aw",@nobits
	.sectionflags	@""
	.align	4
.nv.shared._Z15laplacianKernelPfS_ii:
	.zero		2384


//--------------------- .nv.constant0._Z12updateKernelPfS_S_S_S_fffffffiii --------------------------
	.section	.nv.constant0._Z12updateKernelPfS_S_S_S_fffffffiii,"a",@progbits
	.sectionflags	@""
	.align	4
.nv.constant0._Z12updateKernelPfS_S_S_S_fffffffiii:
	.zero		976


//--------------------- .nv.constant0._Z15laplacianKernelPfS_ii --------------------------
	.section	.nv.constant0._Z15laplacianKernelPfS_ii,"a",@progbits
	.sectionflags	@""
	.align	4
.nv.constant0._Z15laplacianKernelPfS_ii:
	.zero		920


//--------------------- SYMBOLS --------------------------

	.type		.nv.reservedSmem.offset0,@object
	.size		.nv.reservedSmem.offset0,0x4
	.type		.nv.reservedSmem.cap,@object
	.size		.nv.reservedSmem.cap,0x4
